// auto-generated by cutlass_sweep.conv — config: {"arch": "sm_100", "cluster_m": 1, "cluster_n": 1, "conv_kind": "wgrad", "dtype": "tf32", "ndim": 3, "tile_k": 64, "tile_m": 64, "tile_n": 128}
#include "cutlass/cutlass.h"
#include "cute/tensor.hpp"
#include "cutlass/kernel_hardware_info.hpp"
#include "cutlass/conv/convolution.h"
#include "cutlass/conv/dispatch_policy.hpp"
#include "cutlass/conv/collective/collective_builder.hpp"
#include "cutlass/conv/kernel/conv_universal.hpp"
#include "cutlass/conv/device/conv_universal_adapter.hpp"
#include "cutlass/epilogue/collective/collective_builder.hpp"

using namespace cute;
using Elem = cutlass::tfloat32_t;
using Acc  = float;
using LayoutAB = cutlass::layout::TensorNDHWC;
using LayoutC  = cutlass::layout::TensorKCSRT;
constexpr auto ConvOp = cutlass::conv::Operator::kWgrad;
using TileShape    = Shape<_64, Shape<_128>, Shape<_64>>;
using ClusterShape = Shape<_1, _1, _1>;

using CollectiveEpilogue = typename cutlass::epilogue::collective::CollectiveBuilder<
    cutlass::arch::Sm100, cutlass::arch::OpClassTensorOp,
    TileShape, ClusterShape,
    cutlass::epilogue::collective::EpilogueTileAuto,
    Acc, Acc,
    Elem, LayoutC, 128 / cutlass::sizeof_bits<Elem>::value,
    Elem, LayoutC, 128 / cutlass::sizeof_bits<Elem>::value,
    cutlass::epilogue::collective::EpilogueScheduleAuto
  >::CollectiveOp;

using CollectiveMainloop = typename cutlass::conv::collective::CollectiveBuilder<
    cutlass::arch::Sm100, cutlass::arch::OpClassTensorOp, ConvOp,
    Elem, LayoutAB, 128 / cutlass::sizeof_bits<Elem>::value,
    Elem, LayoutAB, 128 / cutlass::sizeof_bits<Elem>::value,
    Acc,
    TileShape, ClusterShape,
    cutlass::conv::collective::StageCountAutoCarveout<
        static_cast<int>(sizeof(typename CollectiveEpilogue::SharedStorage))>,
    cutlass::conv::collective::KernelScheduleAuto
  >::CollectiveOp;

using ProblemShape = cutlass::conv::ConvProblemShape<
    ConvOp, CollectiveMainloop::DispatchPolicy::NumSpatialDimensions>;
using ConvKernel = cutlass::conv::kernel::ConvUniversal<
    ProblemShape, CollectiveMainloop, CollectiveEpilogue>;
using Conv = cutlass::conv::device::ConvUniversalAdapter<ConvKernel>;

auto* _anchor = &cutlass::device_kernel<ConvKernel>;


// ===== COMPILED SASS (sm_100a) =====

	.target	sm_100a

	.elftype	@"ET_EXEC"


//--------------------- .note.nv.tkinfo           --------------------------
	.section	.note.nv.tkinfo,"",@"SHT_NOTE"
	.sectionflags	@"SHF_NOTE_NV_TKINFO"
	.tkinfo
        /*0018*/ 	.word	0x00000002
        /*0030*/ 	.string	""
        /*0030*/ 	.string	"ptxas"
        /*0030*/ 	.string	"Cuda compilation tools, release 13.0, V13.0.88"
        /*0030*/ 	.string	"Build cuda_13.0.r13.0/compiler.36424714_0"
        /*0030*/ 	.string	"-arch sm_100a -m 64 "



//--------------------- .note.nv.cuinfo           --------------------------
	.section	.note.nv.cuinfo,"",@"SHT_NOTE"
	.sectionflags	@"SHF_NOTE_NV_CUINFO"
        /*0018*/ 	.short	0x0002
        /*001a*/ 	.short	0x0064
        /*001c*/ 	.short	0x0082
	.zero		2


//--------------------- .nv.info                  --------------------------
	.section	.nv.info,"",@"SHT_CUDA_INFO"
	.align	4


	//----- nvinfo : EIATTR_REGCOUNT
	.align		4
        /*0000*/ 	.byte	0x04, 0x2f
        /*0002*/ 	.short	(.L_19 - .L_18)
	.align		4
.L_18:
        /*0004*/ 	.word	index@(_ZN7cutlass13device_kernelINS_4conv6kernel13ConvUniversalINS1_16ConvProblemShapeILNS1_8OperatorE2ELi3EEENS1_10collective14CollectiveConvINS1_47MainloopSm100TmaUmmaWarpSpecializedImplicitGemmILS5_2ELi4ELi3ELi1ELi2EN4cute5tupleIJNSA_1CILi1EEESD_SD_EEEEENSB_IJNSC_ILi64EEENSB_IJNSC_ILi128EEEEEENSB_IJSG_EEEEEENS_10tfloat32_tESL_NSA_8TiledMMAINSA_8MMA_AtomIJNSA_17SM100_MMA_TF32_SSISL_SL_fLi64ELi128ELNSA_4UMMA5MajorE1ELSQ_1ELNSP_7ScaleInE0ELSR_0EEEEEENSA_6LayoutISE_NSB_IJNSC_ILi0EEESV_SV_EEEEENSB_IJNSA_10UnderscoreESY_SY_EEEEENS7_6detail27Sm100ImplicitGemmTileTraitsINSA_13SM90_TMA_LOADENSA_14ComposedLayoutINSA_7SwizzleILi2ELi5ELi2EEENSA_18smem_ptr_flag_bitsILi32EEENSU_INSB_IJNSC_ILi32EEENSC_ILi4EEEEEENSB_IJSD_S19_EEEEEEEvEENS12_INSA_20SM90_TMA_LOAD_IM2COLES1E_vEEEENS_8epilogue10collective18CollectiveEpilogueINS1J_23Sm100TmaWarpSpecializedILi4ELi2ELi16ELb1ELb0EEEJSK_NSB_IJNSU_ISG_SD_EENSU_IS19_SD_EEEEESL_NSB_IJlNSB_IJSD_lllEEESV_EEESL_S1S_NS1J_6fusion15FusionCallbacksIS1N_NS1T_17LinearCombinationISL_fSL_fLNS_15FloatRoundStyleE2EEESK_S1Q_JEEENSA_5SM1004TMEM4LOAD26SM100_TMEM_LOAD_16dp128b8xES13_NS14_INS15_ILi3ELi4ELi3EEES18_NSU_INSB_IJNSC_ILi8EEES19_EEENSB_IJS19_SD_EEEEEEENSA_17SM75_U32x4_LDSM_NENSA_14SM90_TMA_STOREES28_NSA_17SM90_U32x4_STSM_NENSA_39AutoVectorizingCopyWithAssumedAlignmentILi128EEEEEEvvEEEEvNT_6ParamsE)
        /*0008*/ 	.word	0x00000060


	//----- nvinfo : EIATTR_FRAME_SIZE
	.align		4
.L_19:
        /*000c*/ 	.byte	0x04, 0x11
        /*000e*/ 	.short	(.L_21 - .L_20)
	.align		4
.L_20:
        /*0010*/ 	.word	index@($__internal_2_$__cuda_sm10x_tcgen05_guardrail_trap_unallocated_columns_being_dealloced)
        /*0014*/ 	.word	0x00000008


	//----- nvinfo : EIATTR_FRAME_SIZE
	.align		4
.L_21:
        /*0018*/ 	.byte	0x04, 0x11
        /*001a*/ 	.short	(.L_23 - .L_22)
	.align		4
.L_22:
        /*001c*/ 	.word	index@($__internal_1_$__cuda_sm10x_tcgen05_guardrail_trap_phase_invalid_during_alloc)
        /*0020*/ 	.word	0x00000008


	//----- nvinfo : EIATTR_FRAME_SIZE
	.align		4
.L_23:
        /*0024*/ 	.byte	0x04, 0x11
        /*0026*/ 	.short	(.L_25 - .L_24)
	.align		4
.L_24:
        /*0028*/ 	.word	index@($__internal_0_$__cuda_sm10x_tcgen05_guardrail_trap_col_being_dealloced_not_returned_by_alloc)
        /*002c*/ 	.word	0x00000008


	//----- nvinfo : EIATTR_FRAME_SIZE
	.align		4
.L_25:
        /*0030*/ 	.byte	0x04, 0x11
        /*0032*/ 	.short	(.L_27 - .L_26)
	.align		4
.L_26:
        /*0034*/ 	.word	index@(_ZN7cutlass13device_kernelINS_4conv6kernel13ConvUniversalINS1_16ConvProblemShapeILNS1_8OperatorE2ELi3EEENS1_10collective14CollectiveConvINS1_47MainloopSm100TmaUmmaWarpSpecializedImplicitGemmILS5_2ELi4ELi3ELi1ELi2EN4cute5tupleIJNSA_1CILi1EEESD_SD_EEEEENSB_IJNSC_ILi64EEENSB_IJNSC_ILi128EEEEEENSB_IJSG_EEEEEENS_10tfloat32_tESL_NSA_8TiledMMAINSA_8MMA_AtomIJNSA_17SM100_MMA_TF32_SSISL_SL_fLi64ELi128ELNSA_4UMMA5MajorE1ELSQ_1ELNSP_7ScaleInE0ELSR_0EEEEEENSA_6LayoutISE_NSB_IJNSC_ILi0EEESV_SV_EEEEENSB_IJNSA_10UnderscoreESY_SY_EEEEENS7_6detail27Sm100ImplicitGemmTileTraitsINSA_13SM90_TMA_LOADENSA_14ComposedLayoutINSA_7SwizzleILi2ELi5ELi2EEENSA_18smem_ptr_flag_bitsILi32EEENSU_INSB_IJNSC_ILi32EEENSC_ILi4EEEEEENSB_IJSD_S19_EEEEEEEvEENS12_INSA_20SM90_TMA_LOAD_IM2COLES1E_vEEEENS_8epilogue10collective18CollectiveEpilogueINS1J_23Sm100TmaWarpSpecializedILi4ELi2ELi16ELb1ELb0EEEJSK_NSB_IJNSU_ISG_SD_EENSU_IS19_SD_EEEEESL_NSB_IJlNSB_IJSD_lllEEESV_EEESL_S1S_NS1J_6fusion15FusionCallbacksIS1N_NS1T_17LinearCombinationISL_fSL_fLNS_15FloatRoundStyleE2EEESK_S1Q_JEEENSA_5SM1004TMEM4LOAD26SM100_TMEM_LOAD_16dp128b8xES13_NS14_INS15_ILi3ELi4ELi3EEES18_NSU_INSB_IJNSC_ILi8EEES19_EEENSB_IJS19_SD_EEEEEEENSA_17SM75_U32x4_LDSM_NENSA_14SM90_TMA_STOREES28_NSA_17SM90_U32x4_STSM_NENSA_39AutoVectorizingCopyWithAssumedAlignmentILi128EEEEEEvvEEEEvNT_6ParamsE)
        /*0038*/ 	.word	0x00000008


	//----- nvinfo : EIATTR_MIN_STACK_SIZE
	.align		4
.L_27:
        /*003c*/ 	.byte	0x04, 0x12
        /*003e*/ 	.short	(.L_29 - .L_28)
	.align		4
.L_28:
        /*0040*/ 	.word	index@(_ZN7cutlass13device_kernelINS_4conv6kernel13ConvUniversalINS1_16ConvProblemShapeILNS1_8OperatorE2ELi3EEENS1_10collective14CollectiveConvINS1_47MainloopSm100TmaUmmaWarpSpecializedImplicitGemmILS5_2ELi4ELi3ELi1ELi2EN4cute5tupleIJNSA_1CILi1EEESD_SD_EEEEENSB_IJNSC_ILi64EEENSB_IJNSC_ILi128EEEEEENSB_IJSG_EEEEEENS_10tfloat32_tESL_NSA_8TiledMMAINSA_8MMA_AtomIJNSA_17SM100_MMA_TF32_SSISL_SL_fLi64ELi128ELNSA_4UMMA5MajorE1ELSQ_1ELNSP_7ScaleInE0ELSR_0EEEEEENSA_6LayoutISE_NSB_IJNSC_ILi0EEESV_SV_EEEEENSB_IJNSA_10UnderscoreESY_SY_EEEEENS7_6detail27Sm100ImplicitGemmTileTraitsINSA_13SM90_TMA_LOADENSA_14ComposedLayoutINSA_7SwizzleILi2ELi5ELi2EEENSA_18smem_ptr_flag_bitsILi32EEENSU_INSB_IJNSC_ILi32EEENSC_ILi4EEEEEENSB_IJSD_S19_EEEEEEEvEENS12_INSA_20SM90_TMA_LOAD_IM2COLES1E_vEEEENS_8epilogue10collective18CollectiveEpilogueINS1J_23Sm100TmaWarpSpecializedILi4ELi2ELi16ELb1ELb0EEEJSK_NSB_IJNSU_ISG_SD_EENSU_IS19_SD_EEEEESL_NSB_IJlNSB_IJSD_lllEEESV_EEESL_S1S_NS1J_6fusion15FusionCallbacksIS1N_NS1T_17LinearCombinationISL_fSL_fLNS_15FloatRoundStyleE2EEESK_S1Q_JEEENSA_5SM1004TMEM4LOAD26SM100_TMEM_LOAD_16dp128b8xES13_NS14_INS15_ILi3ELi4ELi3EEES18_NSU_INSB_IJNSC_ILi8EEES19_EEENSB_IJS19_SD_EEEEEEENSA_17SM75_U32x4_LDSM_NENSA_14SM90_TMA_STOREES28_NSA_17SM90_U32x4_STSM_NENSA_39AutoVectorizingCopyWithAssumedAlignmentILi128EEEEEEvvEEEEvNT_6ParamsE)
        /*0044*/ 	.word	0x00000008
.L_29:


//--------------------- .nv.compat                --------------------------
	.section	.nv.compat,"",@"SHT_CUDA_COMPAT_INFO"
	.align	4
        /*0000*/ 	.byte	0x02, 0x09, 0x01, 0x00, 0x02, 0x02, 0x02, 0x00, 0x02, 0x05, 0x05, 0x00, 0x03, 0x07, 0x01, 0x01
        /*0010*/ 	.byte	0x02, 0x03, 0x01, 0x00, 0x02, 0x06, 0x01, 0x00, 0x04, 0x0b, 0x08, 0x00, 0x09, 0x00, 0x00, 0x00
        /*0020*/ 	.byte	0x00, 0x00, 0x00, 0x00


//--------------------- .nv.info._ZN7cutlass13device_kernelINS_4conv6kernel13ConvUniversalINS1_16ConvProblemShapeILNS1_8OperatorE2ELi3EEENS1_10collective14CollectiveConvINS1_47MainloopSm100TmaUmmaWarpSpecializedImplicitGemmILS5_2ELi4ELi3ELi1ELi2EN4cute5tupleIJNSA_1CILi1EEESD_SD_EEEEENSB_IJNSC_ILi64EEENSB_IJNSC_ILi128EEEEEENSB_IJSG_EEEEEENS_10tfloat32_tESL_NSA_8TiledMMAINSA_8MMA_AtomIJNSA_17SM100_MMA_TF32_SSISL_SL_fLi64ELi128ELNSA_4UMMA5MajorE1ELSQ_1ELNSP_7ScaleInE0ELSR_0EEEEEENSA_6LayoutISE_NSB_IJNSC_ILi0EEESV_SV_EEEEENSB_IJNSA_10UnderscoreESY_SY_EEEEENS7_6detail27Sm100ImplicitGemmTileTraitsINSA_13SM90_TMA_LOADENSA_14ComposedLayoutINSA_7SwizzleILi2ELi5ELi2EEENSA_18smem_ptr_flag_bitsILi32EEENSU_INSB_IJNSC_ILi32EEENSC_ILi4EEEEEENSB_IJSD_S19_EEEEEEEvEENS12_INSA_20SM90_TMA_LOAD_IM2COLES1E_vEEEENS_8epilogue10collective18CollectiveEpilogueINS1J_23Sm100TmaWarpSpecializedILi4ELi2ELi16ELb1ELb0EEEJSK_NSB_IJNSU_ISG_SD_EENSU_IS19_SD_EEEEESL_NSB_IJlNSB_IJSD_lllEEESV_EEESL_S1S_NS1J_6fusion15FusionCallbacksIS1N_NS1T_17LinearCombinationISL_fSL_fLNS_15FloatRoundStyleE2EEESK_S1Q_JEEENSA_5SM1004TMEM4LOAD26SM100_TMEM_LOAD_16dp128b8xES13_NS14_INS15_ILi3ELi4ELi3EEES18_NSU_INSB_IJNSC_ILi8EEES19_EEENSB_IJS19_SD_EEEEEEENSA_17SM75_U32x4_LDSM_NENSA_14SM90_TMA_STOREES28_NSA_17SM90_U32x4_STSM_NENSA_39AutoVectorizingCopyWithAssumedAlignmentILi128EEEEEEvvEEEEvNT_6ParamsE --------------------------
	.section	.nv.info._ZN7cutlass13device_kernelINS_4conv6kernel13ConvUniversalINS1_16ConvProblemShapeILNS1_8OperatorE2ELi3EEENS1_10collective14CollectiveConvINS1_47MainloopSm100TmaUmmaWarpSpecializedImplicitGemmILS5_2ELi4ELi3ELi1ELi2EN4cute5tupleIJNSA_1CILi1EEESD_SD_EEEEENSB_IJNSC_ILi64EEENSB_IJNSC_ILi128EEEEEENSB_IJSG_EEEEEENS_10tfloat32_tESL_NSA_8TiledMMAINSA_8MMA_AtomIJNSA_17SM100_MMA_TF32_SSISL_SL_fLi64ELi128ELNSA_4UMMA5MajorE1ELSQ_1ELNSP_7ScaleInE0ELSR_0EEEEEENSA_6LayoutISE_NSB_IJNSC_ILi0EEESV_SV_EEEEENSB_IJNSA_10UnderscoreESY_SY_EEEEENS7_6detail27Sm100ImplicitGemmTileTraitsINSA_13SM90_TMA_LOADENSA_14ComposedLayoutINSA_7SwizzleILi2ELi5ELi2EEENSA_18smem_ptr_flag_bitsILi32EEENSU_INSB_IJNSC_ILi32EEENSC_ILi4EEEEEENSB_IJSD_S19_EEEEEEEvEENS12_INSA_20SM90_TMA_LOAD_IM2COLES1E_vEEEENS_8epilogue10collective18CollectiveEpilogueINS1J_23Sm100TmaWarpSpecializedILi4ELi2ELi16ELb1ELb0EEEJSK_NSB_IJNSU_ISG_SD_EENSU_IS19_SD_EEEEESL_NSB_IJlNSB_IJSD_lllEEESV_EEESL_S1S_NS1J_6fusion15FusionCallbacksIS1N_NS1T_17LinearCombinationISL_fSL_fLNS_15FloatRoundStyleE2EEESK_S1Q_JEEENSA_5SM1004TMEM4LOAD26SM100_TMEM_LOAD_16dp128b8xES13_NS14_INS15_ILi3ELi4ELi3EEES18_NSU_INSB_IJNSC_ILi8EEES19_EEENSB_IJS19_SD_EEEEEEENSA_17SM75_U32x4_LDSM_NENSA_14SM90_TMA_STOREES28_NSA_17SM90_U32x4_STSM_NENSA_39AutoVectorizingCopyWithAssumedAlignmentILi128EEEEEEvvEEEEvNT_6ParamsE,"",@"SHT_CUDA_INFO"
	.sectionflags	@""
	.align	4


	//----- nvinfo : EIATTR_CUDA_API_VERSION
	.align		4
        /*0000*/ 	.byte	0x04, 0x37
        /*0002*/ 	.short	(.L_31 - .L_30)
.L_30:
        /*0004*/ 	.word	0x00000082


	//----- nvinfo : EIATTR_KPARAM_INFO
	.align		4
.L_31:
        /*0008*/ 	.byte	0x04, 0x17
        /*000a*/ 	.short	(.L_33 - .L_32)
.L_32:
        /*000c*/ 	.word	0x00000000
        /*0010*/ 	.short	0x0000
        /*0012*/ 	.short	0x0000
        /*0014*/ 	.byte	0x00, 0xf0, 0x01, 0x24


	//----- nvinfo : EIATTR_AT_ENTRY_FRAGMENTS
	.align		4
.L_33:
        /*0018*/ 	.byte	0x04, 0x4f
        /*001a*/ 	.short	(.L_35 - .L_34)


	//   ....[0]....
.L_34:
        /*001c*/ 	.word	0x00000006


	//----- nvinfo : EIATTR_RESERVED_SMEM_USED
	.align		4
.L_35:
        /*0020*/ 	.byte	0x01, 0x41
	.zero		2


	//----- nvinfo : EIATTR_SPARSE_MMA_MASK
	.align		4
        /*0024*/ 	.byte	0x03, 0x50
        /*0026*/ 	.short	0x0000


	//----- nvinfo : EIATTR_TCGEN05_1CTA_USED
	.align		4
        /*0028*/ 	.byte	0x01, 0x51
	.zero		2


	//----- nvinfo : EIATTR_MAXREG_COUNT
	.align		4
        /*002c*/ 	.byte	0x03, 0x1b
        /*002e*/ 	.short	0x00ff


	//----- nvinfo : EIATTR_NUM_BARRIERS
	.align		4
        /*0030*/ 	.byte	0x02, 0x4c
        /*0032*/ 	.byte	0x07
	.zero		1


	//----- nvinfo : EIATTR_EXTERNS
	.align		4
        /*0034*/ 	.byte	0x04, 0x0f
        /*0036*/ 	.short	(.L_37 - .L_36)


	//   ....[0]....
	.align		4
.L_36:
        /*0038*/ 	.word	index@(__assertfail)


	//----- nvinfo : EIATTR_MERCURY_ISA_VERSION
	.align		4
.L_37:
        /*003c*/ 	.byte	0x03, 0x5f
        /*003e*/ 	.short	0x0101


	//----- nvinfo : EIATTR_INT_WARP_WIDE_INSTR_OFFSETS
	.align		4
        /*0040*/ 	.byte	0x04, 0x31
        /*0042*/ 	.short	(.L_39 - .L_38)


	//   ....[0]....
.L_38:
        /*0044*/ 	.word	0x00004600


	//   ....[1]....
        /*0048*/ 	.word	0x00004620


	//   ....[2]....
        /*004c*/ 	.word	0x00004650


	//   ....[3]....
        /*0050*/ 	.word	0x000058d0


	//   ....[4]....
        /*0054*/ 	.word	0x00005930


	//   ....[5]....
        /*0058*/ 	.word	0x00005a30


	//   ....[6]....
        /*005c*/ 	.word	0x00005ab0


	//   ....[7]....
        /*0060*/ 	.word	0x00005b90


	//   ....[8]....
        /*0064*/ 	.word	0x00005c20


	//   ....[9]....
        /*0068*/ 	.word	0x00005d10


	//   ....[10]....
        /*006c*/ 	.word	0x00005dc0


	//----- nvinfo : EIATTR_COOP_GROUP_MASK_REGIDS
	.align		4
.L_39:
        /*0070*/ 	.byte	0x04, 0x29
        /*0072*/ 	.short	(.L_41 - .L_40)


	//   ....[0]....
.L_40:
        /*0074*/ 	.word	0xffffffff


	//   ....[1]....
        /*0078*/ 	.word	0xffffffff


	//   ....[2]....
        /*007c*/ 	.word	0xffffffff


	//   ....[3]....
        /*0080*/ 	.word	0xffffffff


	//   ....[4]....
        /*0084*/ 	.word	0xffffffff


	//   ....[5]....
        /*0088*/ 	.word	0xffffffff


	//   ....[6]....
        /*008c*/ 	.word	0xffffffff


	//   ....[7]....
        /*0090*/ 	.word	0xffffffff


	//   ....[8]....
        /*0094*/ 	.word	0xffffffff


	//   ....[9]....
        /*0098*/ 	.word	0xffffffff


	//   ....[10]....
        /*009c*/ 	.word	0xffffffff


	//   ....[11]....
        /*00a0*/ 	.word	0xffffffff


	//----- nvinfo : EIATTR_COOP_GROUP_INSTR_OFFSETS
	.align		4
.L_41:
        /*00a4*/ 	.byte	0x04, 0x28
        /*00a6*/ 	.short	(.L_43 - .L_42)


	//   ....[0]....
.L_42:
        /*00a8*/ 	.word	0x00000090


	//   ....[1]....
        /*00ac*/ 	.word	0x00000500


	//   ....[2]....
        /*00b0*/ 	.word	0x00000670


	//   ....[3]....
        /*00b4*/ 	.word	0x00000810


	//   ....[4]....
        /*00b8*/ 	.word	0x00000910


	//   ....[5]....
        /*00bc*/ 	.word	0x00000a60


	//   ....[6]....
        /*00c0*/ 	.word	0x00002b10


	//   ....[7]....
        /*00c4*/ 	.word	0x00003760


	//   ....[8]....
        /*00c8*/ 	.word	0x00003970


	//   ....[9]....
        /*00cc*/ 	.word	0x000039a0


	//   ....[10]....
        /*00d0*/ 	.word	0x000044e0


	//   ....[11]....
        /*00d4*/ 	.word	0x00004720


	//----- nvinfo : EIATTR_VRC_CTA_INIT_COUNT
	.align		4
.L_43:
        /*00d8*/ 	.byte	0x02, 0x4a
        /*00da*/ 	.byte	0x80
	.zero		1


	//----- nvinfo : EIATTR_SYSCALL_OFFSETS
	.align		4
        /*00dc*/ 	.byte	0x04, 0x46
        /*00de*/ 	.short	(.L_45 - .L_44)


	//   ....[0]....
.L_44:
        /*00e0*/ 	.word	0x00007050


	//   ....[1]....
        /*00e4*/ 	.word	0x00007140


	//   ....[2]....
        /*00e8*/ 	.word	0x00007970


	//   ....[3]....
        /*00ec*/ 	.word	0x00008330


	//   ....[4]....
        /*00f0*/ 	.word	0x00008c80


	//   ....[5]....
        /*00f4*/ 	.word	0x000095c0


	//----- nvinfo : EIATTR_MBARRIER_INSTR_OFFSETS
	.align		4
.L_45:
        /*00f8*/ 	.byte	0x04, 0x39
        /*00fa*/ 	.short	(.L_47 - .L_46)


	//   ....[0]....
.L_46:
        /*00fc*/ 	.word	0x000005e0
        /*0100*/ 	.word	0x000000ff
        /*0104*/ 	.word	0x00000000
        /*0108*/ 	.short	0x0100
        /*010a*/ 	.byte	0x04
	.zero		1


	//   ....[1]....
        /*010c*/ 	.word	0x000005f0
        /*0110*/ 	.word	0x000000ff
        /*0114*/ 	.word	0x00000020
        /*0118*/ 	.short	0x0100
        /*011a*/ 	.byte	0x04
	.zero		1


	//   ....[2]....
        /*011c*/ 	.word	0x00000600
        /*0120*/ 	.word	0x000000ff
        /*0124*/ 	.word	0x00000008
        /*0128*/ 	.short	0x0100
        /*012a*/ 	.byte	0x04
	.zero		1


	//   ....[3]....
        /*012c*/ 	.word	0x00000610
        /*0130*/ 	.word	0x000000ff
        /*0134*/ 	.word	0x00000028
        /*0138*/ 	.short	0x0100
        /*013a*/ 	.byte	0x04
	.zero		1


	//   ....[4]....
        /*013c*/ 	.word	0x00000620
        /*0140*/ 	.word	0x000000ff
        /*0144*/ 	.word	0x00000010
        /*0148*/ 	.short	0x0100
        /*014a*/ 	.byte	0x04
	.zero		1


	//   ....[5]....
        /*014c*/ 	.word	0x00000630
        /*0150*/ 	.word	0x000000ff
        /*0154*/ 	.word	0x00000030
        /*0158*/ 	.short	0x0100
        /*015a*/ 	.byte	0x04
	.zero		1


	//   ....[6]....
        /*015c*/ 	.word	0x00000640
        /*0160*/ 	.word	0x000000ff
        /*0164*/ 	.word	0x00000018
        /*0168*/ 	.short	0x0100
        /*016a*/ 	.byte	0x04
	.zero		1


	//   ....[7]....
        /*016c*/ 	.word	0x00000650
        /*0170*/ 	.word	0x000000ff
        /*0174*/ 	.word	0x00000038
        /*0178*/ 	.short	0x0100
        /*017a*/ 	.byte	0x04
	.zero		1


	//   ....[8]....
        /*017c*/ 	.word	0x00000780
        /*0180*/ 	.word	0x000000ff
        /*0184*/ 	.word	0x00000040
        /*0188*/ 	.short	0x0100
        /*018a*/ 	.byte	0x04
	.zero		1


	//   ....[9]....
        /*018c*/ 	.word	0x00000790
        /*0190*/ 	.word	0x000000ff
        /*0194*/ 	.word	0x00000060
        /*0198*/ 	.short	0x0100
        /*019a*/ 	.byte	0x04
	.zero		1


	//   ....[10]....
        /*019c*/ 	.word	0x000007a0
        /*01a0*/ 	.word	0x000000ff
        /*01a4*/ 	.word	0x00000048
        /*01a8*/ 	.short	0x0100
        /*01aa*/ 	.byte	0x04
	.zero		1


	//   ....[11]....
        /*01ac*/ 	.word	0x000007b0
        /*01b0*/ 	.word	0x000000ff
        /*01b4*/ 	.word	0x00000068
        /*01b8*/ 	.short	0x0100
        /*01ba*/ 	.byte	0x04
	.zero		1


	//   ....[12]....
        /*01bc*/ 	.word	0x000007c0
        /*01c0*/ 	.word	0x000000ff
        /*01c4*/ 	.word	0x00000050
        /*01c8*/ 	.short	0x0100
        /*01ca*/ 	.byte	0x04
	.zero		1


	//   ....[13]....
        /*01cc*/ 	.word	0x000007d0
        /*01d0*/ 	.word	0x000000ff
        /*01d4*/ 	.word	0x00000070
        /*01d8*/ 	.short	0x0100
        /*01da*/ 	.byte	0x04
	.zero		1


	//   ....[14]....
        /*01dc*/ 	.word	0x000007e0
        /*01e0*/ 	.word	0x000000ff
        /*01e4*/ 	.word	0x00000058
        /*01e8*/ 	.short	0x0100
        /*01ea*/ 	.byte	0x04
	.zero		1


	//   ....[15]....
        /*01ec*/ 	.word	0x000007f0
        /*01f0*/ 	.word	0x000000ff
        /*01f4*/ 	.word	0x00000078
        /*01f8*/ 	.short	0x0100
        /*01fa*/ 	.byte	0x04
	.zero		1


	//   ....[16]....
        /*01fc*/ 	.word	0x000008e0
        /*0200*/ 	.word	0x000000ff
        /*0204*/ 	.word	0x00000080
        /*0208*/ 	.short	0x0100
        /*020a*/ 	.byte	0x06
	.zero		1


	//   ....[17]....
        /*020c*/ 	.word	0x000008f0
        /*0210*/ 	.word	0x000000ff
        /*0214*/ 	.word	0x00000088
        /*0218*/ 	.short	0x0100
        /*021a*/ 	.byte	0x06
	.zero		1


	//   ....[18]....
        /*021c*/ 	.word	0x00000a30
        /*0220*/ 	.word	0x000000ff
        /*0224*/ 	.word	0x00000090
        /*0228*/ 	.short	0x0100
        /*022a*/ 	.byte	0x06
	.zero		1


	//   ....[19]....
        /*022c*/ 	.word	0x00000a40
        /*0230*/ 	.word	0x000000ff
        /*0234*/ 	.word	0x00000098
        /*0238*/ 	.short	0x0100
        /*023a*/ 	.byte	0x06
	.zero		1


	//   ....[20]....
        /*023c*/ 	.word	0x00000b90
        /*0240*/ 	.word	0x000000ff
        /*0244*/ 	.word	0x000000a0
        /*0248*/ 	.short	0x0100
        /*024a*/ 	.byte	0x04
	.zero		1


	//   ....[21]....
        /*024c*/ 	.word	0x00000ba0
        /*0250*/ 	.word	0x000000ff
        /*0254*/ 	.word	0x000000b0
        /*0258*/ 	.short	0x0100
        /*025a*/ 	.byte	0x04
	.zero		1


	//   ....[22]....
        /*025c*/ 	.word	0x00000bb0
        /*0260*/ 	.word	0x000000ff
        /*0264*/ 	.word	0x000000a8
        /*0268*/ 	.short	0x0100
        /*026a*/ 	.byte	0x04
	.zero		1


	//   ....[23]....
        /*026c*/ 	.word	0x00000bc0
        /*0270*/ 	.word	0x000000ff
        /*0274*/ 	.word	0x000000b8
        /*0278*/ 	.short	0x0100
        /*027a*/ 	.byte	0x04
	.zero		1


	//   ....[24]....
        /*027c*/ 	.word	0x00001a00
        /*0280*/ 	.word	0x000000ff
        /*0284*/ 	.word	0x00000020
        /*0288*/ 	.short	0x010a
        /*028a*/ 	.byte	0x08
	.zero		1


	//   ....[25]....
        /*028c*/ 	.word	0x00001dc0
        /*0290*/ 	.word	0x000000ff
        /*0294*/ 	.word	0x00000020
        /*0298*/ 	.short	0x010a
        /*029a*/ 	.byte	0x35
	.zero		1


	//   ....[26]....
        /*029c*/ 	.word	0x00001f40
        /*02a0*/ 	.word	0x000000ff
        /*02a4*/ 	.word	0x00000020
        /*02a8*/ 	.short	0x010a
        /*02aa*/ 	.byte	0x09
	.zero		1


	//   ....[27]....
        /*02ac*/ 	.word	0x00002350
        /*02b0*/ 	.word	0x000000ff
        /*02b4*/ 	.word	0x00000088
        /*02b8*/ 	.short	0x0101
        /*02ba*/ 	.byte	0x39
	.zero		1


	//   ....[28]....
        /*02bc*/ 	.word	0x00002380
        /*02c0*/ 	.word	0x000000ff
        /*02c4*/ 	.word	0x00000020
        /*02c8*/ 	.short	0x010a
        /*02ca*/ 	.byte	0x04
	.zero		1


	//   ....[29]....
        /*02cc*/ 	.word	0x000025a0
        /*02d0*/ 	.word	0x000000ff
        /*02d4*/ 	.word	0x00000020
        /*02d8*/ 	.short	0x010a
        /*02da*/ 	.byte	0x35
	.zero		1


	//   ....[30]....
        /*02dc*/ 	.word	0x00002720
        /*02e0*/ 	.word	0x000000ff
        /*02e4*/ 	.word	0x00000020
        /*02e8*/ 	.short	0x010a
        /*02ea*/ 	.byte	0x08
	.zero		1


	//   ....[31]....
        /*02ec*/ 	.word	0x00002b20
        /*02f0*/ 	.word	0x000000ff
        /*02f4*/ 	.word	0x00000090
        /*02f8*/ 	.short	0x010a
        /*02fa*/ 	.byte	0x39
	.zero		1


	//   ....[32]....
        /*02fc*/ 	.word	0x00002be0
        /*0300*/ 	.word	0x000000ff
        /*0304*/ 	.word	0x00000000
        /*0308*/ 	.short	0x0101
        /*030a*/ 	.byte	0x04
	.zero		1


	//   ....[33]....
        /*030c*/ 	.word	0x000031d0
        /*0310*/ 	.word	0x000000ff
        /*0314*/ 	.word	0x00000000
        /*0318*/ 	.short	0x010a
        /*031a*/ 	.byte	0x04
	.zero		1


	//   ....[34]....
        /*031c*/ 	.word	0x00003270
        /*0320*/ 	.word	0x000000ff
        /*0324*/ 	.word	0x00000000
        /*0328*/ 	.short	0x010a
        /*032a*/ 	.byte	0x05
	.zero		1


	//   ....[35]....
        /*032c*/ 	.word	0x00003310
        /*0330*/ 	.word	0x000000ff
        /*0334*/ 	.word	0x00000000
        /*0338*/ 	.short	0x010a
        /*033a*/ 	.byte	0x05
	.zero		1


	//   ....[36]....
        /*033c*/ 	.word	0x000033c0
        /*0340*/ 	.word	0x00000000
        /*0344*/ 	.word	0x00000000
        /*0348*/ 	.short	0x010a
        /*034a*/ 	.byte	0xff
	.zero		1


	//   ....[37]....
        /*034c*/ 	.word	0x00003510
        /*0350*/ 	.word	0x000000ff
        /*0354*/ 	.word	0x00000098
        /*0358*/ 	.short	0x010a
        /*035a*/ 	.byte	0x04
	.zero		1


	//   ....[38]....
        /*035c*/ 	.word	0x000035b0
        /*0360*/ 	.word	0x000000ff
        /*0364*/ 	.word	0x00000090
        /*0368*/ 	.short	0x010a
        /*036a*/ 	.byte	0x04
	.zero		1


	//   ....[39]....
        /*036c*/ 	.word	0x00003650
        /*0370*/ 	.word	0x000000ff
        /*0374*/ 	.word	0x00000000
        /*0378*/ 	.short	0x0101
        /*037a*/ 	.byte	0x05
	.zero		1


	//   ....[40]....
        /*037c*/ 	.word	0x00003690
        /*0380*/ 	.word	0x000000ff
        /*0384*/ 	.word	0x00000098
        /*0388*/ 	.short	0x0106
        /*038a*/ 	.byte	0x04
	.zero		1


	//   ....[41]....
        /*038c*/ 	.word	0x000036d0
        /*0390*/ 	.word	0x00000000
        /*0394*/ 	.word	0x00000098
        /*0398*/ 	.short	0x010a
        /*039a*/ 	.byte	0xff
	.zero		1


	//   ....[42]....
        /*039c*/ 	.word	0x00003cb0
        /*03a0*/ 	.word	0x000000ff
        /*03a4*/ 	.word	0x00000090
        /*03a8*/ 	.short	0x010a
        /*03aa*/ 	.byte	0x18
	.zero		1


	//   ....[43]....
        /*03ac*/ 	.word	0x00003d60
        /*03b0*/ 	.word	0x000000ff
        /*03b4*/ 	.word	0x00000000
        /*03b8*/ 	.short	0x0101
        /*03ba*/ 	.byte	0x2e
	.zero		1


	//   ....[44]....
        /*03bc*/ 	.word	0x00003d70
        /*03c0*/ 	.word	0x000000ff
        /*03c4*/ 	.word	0x000000b0
        /*03c8*/ 	.short	0x010a
        /*03ca*/ 	.byte	0x1c
	.zero		1


	//   ....[45]....
        /*03cc*/ 	.word	0x00003e00
        /*03d0*/ 	.word	0x000000ff
        /*03d4*/ 	.word	0x00000000
        /*03d8*/ 	.short	0x010a
        /*03da*/ 	.byte	0x04
	.zero		1


	//   ....[46]....
        /*03dc*/ 	.word	0x00003ea0
        /*03e0*/ 	.word	0x000000ff
        /*03e4*/ 	.word	0x00000000
        /*03e8*/ 	.short	0x010a
        /*03ea*/ 	.byte	0x14
	.zero		1


	//   ....[47]....
        /*03ec*/ 	.word	0x00003fe0
        /*03f0*/ 	.word	0x000000ff
        /*03f4*/ 	.word	0x00000000
        /*03f8*/ 	.short	0x010a
        /*03fa*/ 	.byte	0x04
	.zero		1


	//   ....[48]....
        /*03fc*/ 	.word	0x00004430
        /*0400*/ 	.word	0x000000ff
        /*0404*/ 	.word	0x00000000
        /*0408*/ 	.short	0x010a
        /*040a*/ 	.byte	0x04
	.zero		1


	//   ....[49]....
        /*040c*/ 	.word	0x000044c0
        /*0410*/ 	.word	0x000000ff
        /*0414*/ 	.word	0x00000000
        /*0418*/ 	.short	0x010a
        /*041a*/ 	.byte	0x04
	.zero		1


	//   ....[50]....
        /*041c*/ 	.word	0x00004cb0
        /*0420*/ 	.word	0x000000ff
        /*0424*/ 	.word	0x00000090
        /*0428*/ 	.short	0x010a
        /*042a*/ 	.byte	0x14
	.zero		1


	//   ....[51]....
        /*042c*/ 	.word	0x00004d50
        /*0430*/ 	.word	0x000000ff
        /*0434*/ 	.word	0x00000000
        /*0438*/ 	.short	0x0101
        /*043a*/ 	.byte	0x30
	.zero		1


	//   ....[52]....
        /*043c*/ 	.word	0x00005280
        /*0440*/ 	.word	0x000000ff
        /*0444*/ 	.word	0x00000088
        /*0448*/ 	.short	0x010a
        /*044a*/ 	.byte	0x14
	.zero		1


	//   ....[53]....
        /*044c*/ 	.word	0x00005870
        /*0450*/ 	.word	0x000000ff
        /*0454*/ 	.word	0x00000060
        /*0458*/ 	.short	0x010a
        /*045a*/ 	.byte	0x14
	.zero		1


	//   ....[54]....
        /*045c*/ 	.word	0x000059e0
        /*0460*/ 	.word	0x000000ff
        /*0464*/ 	.word	0x00000040
        /*0468*/ 	.short	0x010b
        /*046a*/ 	.byte	0x14
	.zero		1


	//   ....[55]....
        /*046c*/ 	.word	0x000059f0
        /*0470*/ 	.word	0x000000ff
        /*0474*/ 	.word	0x00000000
        /*0478*/ 	.short	0x0101
        /*047a*/ 	.byte	0x36
	.zero		1


	//   ....[56]....
        /*047c*/ 	.word	0x00005a00
        /*0480*/ 	.word	0x000000ff
        /*0484*/ 	.word	0x00000068
        /*0488*/ 	.short	0x010a
        /*048a*/ 	.byte	0x14
	.zero		1


	//   ....[57]....
        /*048c*/ 	.word	0x00005b40
        /*0490*/ 	.word	0x000000ff
        /*0494*/ 	.word	0x00000048
        /*0498*/ 	.short	0x010b
        /*049a*/ 	.byte	0x14
	.zero		1


	//   ....[58]....
        /*049c*/ 	.word	0x00005b50
        /*04a0*/ 	.word	0x000000ff
        /*04a4*/ 	.word	0x00000000
        /*04a8*/ 	.short	0x0101
        /*04aa*/ 	.byte	0x35
	.zero		1


	//   ....[59]....
        /*04ac*/ 	.word	0x00005b60
        /*04b0*/ 	.word	0x000000ff
        /*04b4*/ 	.word	0x00000070
        /*04b8*/ 	.short	0x010a
        /*04ba*/ 	.byte	0x14
	.zero		1


	//   ....[60]....
        /*04bc*/ 	.word	0x00005cc0
        /*04c0*/ 	.word	0x000000ff
        /*04c4*/ 	.word	0x00000050
        /*04c8*/ 	.short	0x010b
        /*04ca*/ 	.byte	0x14
	.zero		1


	//   ....[61]....
        /*04cc*/ 	.word	0x00005cd0
        /*04d0*/ 	.word	0x000000ff
        /*04d4*/ 	.word	0x00000000
        /*04d8*/ 	.short	0x0101
        /*04da*/ 	.byte	0x34
	.zero		1


	//   ....[62]....
        /*04dc*/ 	.word	0x00005ce0
        /*04e0*/ 	.word	0x000000ff
        /*04e4*/ 	.word	0x00000078
        /*04e8*/ 	.short	0x010a
        /*04ea*/ 	.byte	0x14
	.zero		1


	//   ....[63]....
        /*04ec*/ 	.word	0x00005e60
        /*04f0*/ 	.word	0x000000ff
        /*04f4*/ 	.word	0x00000058
        /*04f8*/ 	.short	0x010b
        /*04fa*/ 	.byte	0x14
	.zero		1


	//   ....[64]....
        /*04fc*/ 	.word	0x00005e70
        /*0500*/ 	.word	0x000000ff
        /*0504*/ 	.word	0x00000000
        /*0508*/ 	.short	0x0101
        /*050a*/ 	.byte	0x33
	.zero		1


	//   ....[65]....
        /*050c*/ 	.word	0x00005ea0
        /*0510*/ 	.word	0x000000ff
        /*0514*/ 	.word	0x00000060
        /*0518*/ 	.short	0x010a
        /*051a*/ 	.byte	0x14
	.zero		1


	//   ....[66]....
        /*051c*/ 	.word	0x00005ec0
        /*0520*/ 	.word	0x000000ff
        /*0524*/ 	.word	0x00000068
        /*0528*/ 	.short	0x010a
        /*052a*/ 	.byte	0x14
	.zero		1


	//   ....[67]....
        /*052c*/ 	.word	0x00005ee0
        /*0530*/ 	.word	0x000000ff
        /*0534*/ 	.word	0x00000070
        /*0538*/ 	.short	0x010a
        /*053a*/ 	.byte	0x14
	.zero		1


	//   ....[68]....
        /*053c*/ 	.word	0x00005f20
        /*0540*/ 	.word	0x00000000
        /*0544*/ 	.word	0x00000078
        /*0548*/ 	.short	0x010a
        /*054a*/ 	.byte	0xff
	.zero		1


	//   ....[69]....
        /*054c*/ 	.word	0x000062c0
        /*0550*/ 	.word	0x000000ff
        /*0554*/ 	.word	0x00000090
        /*0558*/ 	.short	0x010a
        /*055a*/ 	.byte	0x31
	.zero		1


	//   ....[70]....
        /*055c*/ 	.word	0x00006380
        /*0560*/ 	.word	0x000000ff
        /*0564*/ 	.word	0x00000000
        /*0568*/ 	.short	0x0101
        /*056a*/ 	.byte	0x04
	.zero		1


	//   ....[71]....
        /*056c*/ 	.word	0x00007600
        /*0570*/ 	.word	0x000000ff
        /*0574*/ 	.word	0x00000040
        /*0578*/ 	.short	0x010a
        /*057a*/ 	.byte	0x31
	.zero		1


	//   ....[72]....
        /*057c*/ 	.word	0x00007640
        /*0580*/ 	.word	0x00000053
        /*0584*/ 	.word	0x000000a0
        /*0588*/ 	.short	0x010a
        /*058a*/ 	.byte	0xff
	.zero		1


	//   ....[73]....
        /*058c*/ 	.word	0x00007750
        /*0590*/ 	.word	0x000000ff
        /*0594*/ 	.word	0x00000040
        /*0598*/ 	.short	0x010a
        /*059a*/ 	.byte	0x31
	.zero		1


	//   ....[74]....
        /*059c*/ 	.word	0x00007850
        /*05a0*/ 	.word	0x00000053
        /*05a4*/ 	.word	0x000000a0
        /*05a8*/ 	.short	0x010a
        /*05aa*/ 	.byte	0xff
	.zero		1


	//   ....[75]....
        /*05ac*/ 	.word	0x00008050
        /*05b0*/ 	.word	0x00000000
        /*05b4*/ 	.word	0x00000000
        /*05b8*/ 	.short	0x0101
        /*05ba*/ 	.byte	0xff
	.zero		1


	//   ....[76]....
        /*05bc*/ 	.word	0x00008060
        /*05c0*/ 	.word	0x00000003
        /*05c4*/ 	.word	0x00000040
        /*05c8*/ 	.short	0x010a
        /*05ca*/ 	.byte	0xff
	.zero		1


	//   ....[77]....
        /*05cc*/ 	.word	0x00008130
        /*05d0*/ 	.word	0x00000003
        /*05d4*/ 	.word	0x00000040
        /*05d8*/ 	.short	0x010a
        /*05da*/ 	.byte	0xff
	.zero		1


	//   ....[78]....
        /*05dc*/ 	.word	0x000089a0
        /*05e0*/ 	.word	0x00000028
        /*05e4*/ 	.word	0x00000000
        /*05e8*/ 	.short	0x0101
        /*05ea*/ 	.byte	0xff
	.zero		1


	//   ....[79]....
        /*05ec*/ 	.word	0x000089c0
        /*05f0*/ 	.word	0x0000005b
        /*05f4*/ 	.word	0x00000040
        /*05f8*/ 	.short	0x010a
        /*05fa*/ 	.byte	0xff
	.zero		1


	//   ....[80]....
        /*05fc*/ 	.word	0x00008a80
        /*0600*/ 	.word	0x0000005b
        /*0604*/ 	.word	0x00000040
        /*0608*/ 	.short	0x010a
        /*060a*/ 	.byte	0xff
	.zero		1


	//   ....[81]....
        /*060c*/ 	.word	0x000092e0
        /*0610*/ 	.word	0x0000005c
        /*0614*/ 	.word	0x00000000
        /*0618*/ 	.short	0x0101
        /*061a*/ 	.byte	0xff
	.zero		1


	//   ....[82]....
        /*061c*/ 	.word	0x00009300
        /*0620*/ 	.word	0x0000005d
        /*0624*/ 	.word	0x00000040
        /*0628*/ 	.short	0x010a
        /*062a*/ 	.byte	0xff
	.zero		1


	//   ....[83]....
        /*062c*/ 	.word	0x000093c0
        /*0630*/ 	.word	0x0000005d
        /*0634*/ 	.word	0x00000040
        /*0638*/ 	.short	0x010a
        /*063a*/ 	.byte	0xff
	.zero		1


	//   ....[84]....
        /*063c*/ 	.word	0x000099a0
        /*0640*/ 	.word	0x000000ff
        /*0644*/ 	.word	0x00000000
        /*0648*/ 	.short	0x0101
        /*064a*/ 	.byte	0x04
	.zero		1


	//   ....[85]....
        /*064c*/ 	.word	0x00009c90
        /*0650*/ 	.word	0x00000002
        /*0654*/ 	.word	0x00000000
        /*0658*/ 	.short	0x0101
        /*065a*/ 	.byte	0xff
	.zero		1


	//   ....[86]....
        /*065c*/ 	.word	0x00009f10
        /*0660*/ 	.word	0x000000ff
        /*0664*/ 	.word	0x00000000
        /*0668*/ 	.short	0x0101
        /*066a*/ 	.byte	0x04
	.zero		1


	//   ....[87]....
        /*066c*/ 	.word	0x00009f40
        /*0670*/ 	.word	0x00000000
        /*0674*/ 	.word	0x00000020
        /*0678*/ 	.short	0x010a
        /*067a*/ 	.byte	0xff
	.zero		1


	//   ....[88]....
        /*067c*/ 	.word	0x00009fa0
        /*0680*/ 	.word	0x00000000
        /*0684*/ 	.word	0x00000020
        /*0688*/ 	.short	0x010a
        /*068a*/ 	.byte	0xff
	.zero		1


	//   ....[89]....
        /*068c*/ 	.word	0x0000a000
        /*0690*/ 	.word	0x00000000
        /*0694*/ 	.word	0x00000090
        /*0698*/ 	.short	0x010a
        /*069a*/ 	.byte	0xff
	.zero		1


	//   ....[90]....
        /*069c*/ 	.word	0x0000a060
        /*06a0*/ 	.word	0x00000000
        /*06a4*/ 	.word	0x00000000
        /*06a8*/ 	.short	0x010a
        /*06aa*/ 	.byte	0xff
	.zero		1


	//   ....[91]....
        /*06ac*/ 	.word	0x0000a0c0
        /*06b0*/ 	.word	0x00000000
        /*06b4*/ 	.word	0x00000000
        /*06b8*/ 	.short	0x010a
        /*06ba*/ 	.byte	0xff
	.zero		1


	//   ....[92]....
        /*06bc*/ 	.word	0x0000a120
        /*06c0*/ 	.word	0x00000000
        /*06c4*/ 	.word	0x00000000
        /*06c8*/ 	.short	0x010a
        /*06ca*/ 	.byte	0xff
	.zero		1


	//   ....[93]....
        /*06cc*/ 	.word	0x0000a180
        /*06d0*/ 	.word	0x00000004
        /*06d4*/ 	.word	0x00000098
        /*06d8*/ 	.short	0x010a
        /*06da*/ 	.byte	0xff
	.zero		1


	//   ....[94]....
        /*06dc*/ 	.word	0x0000a1e0
        /*06e0*/ 	.word	0x00000004
        /*06e4*/ 	.word	0x00000090
        /*06e8*/ 	.short	0x010a
        /*06ea*/ 	.byte	0xff
	.zero		1


	//   ....[95]....
        /*06ec*/ 	.word	0x0000a240
        /*06f0*/ 	.word	0x00000000
        /*06f4*/ 	.word	0x00000090
        /*06f8*/ 	.short	0x010a
        /*06fa*/ 	.byte	0xff
	.zero		1


	//   ....[96]....
        /*06fc*/ 	.word	0x0000a2a0
        /*0700*/ 	.word	0x00000005
        /*0704*/ 	.word	0x000000b0
        /*0708*/ 	.short	0x010a
        /*070a*/ 	.byte	0xff
	.zero		1


	//   ....[97]....
        /*070c*/ 	.word	0x0000a300
        /*0710*/ 	.word	0x00000000
        /*0714*/ 	.word	0x00000000
        /*0718*/ 	.short	0x010a
        /*071a*/ 	.byte	0xff
	.zero		1


	//   ....[98]....
        /*071c*/ 	.word	0x0000a360
        /*0720*/ 	.word	0x00000000
        /*0724*/ 	.word	0x00000000
        /*0728*/ 	.short	0x010a
        /*072a*/ 	.byte	0xff
	.zero		1


	//   ....[99]....
        /*072c*/ 	.word	0x0000a3c0
        /*0730*/ 	.word	0x00000000
        /*0734*/ 	.word	0x00000000
        /*0738*/ 	.short	0x010a
        /*073a*/ 	.byte	0xff
	.zero		1


	//   ....[100]....
        /*073c*/ 	.word	0x0000a420
        /*0740*/ 	.word	0x00000000
        /*0744*/ 	.word	0x00000090
        /*0748*/ 	.short	0x010a
        /*074a*/ 	.byte	0xff
	.zero		1


	//   ....[101]....
        /*074c*/ 	.word	0x0000a480
        /*0750*/ 	.word	0x00000003
        /*0754*/ 	.word	0x00000088
        /*0758*/ 	.short	0x010a
        /*075a*/ 	.byte	0xff
	.zero		1


	//   ....[102]....
        /*075c*/ 	.word	0x0000a4e0
        /*0760*/ 	.word	0x00000000
        /*0764*/ 	.word	0x00000060
        /*0768*/ 	.short	0x010a
        /*076a*/ 	.byte	0xff
	.zero		1


	//   ....[103]....
        /*076c*/ 	.word	0x0000a540
        /*0770*/ 	.word	0x00000000
        /*0774*/ 	.word	0x00000068
        /*0778*/ 	.short	0x010a
        /*077a*/ 	.byte	0xff
	.zero		1


	//   ....[104]....
        /*077c*/ 	.word	0x0000a5a0
        /*0780*/ 	.word	0x00000000
        /*0784*/ 	.word	0x00000070
        /*0788*/ 	.short	0x010a
        /*078a*/ 	.byte	0xff
	.zero		1


	//   ....[105]....
        /*078c*/ 	.word	0x0000a600
        /*0790*/ 	.word	0x00000000
        /*0794*/ 	.word	0x00000078
        /*0798*/ 	.short	0x010a
        /*079a*/ 	.byte	0xff
	.zero		1


	//   ....[106]....
        /*079c*/ 	.word	0x0000a660
        /*07a0*/ 	.word	0x00000000
        /*07a4*/ 	.word	0x00000060
        /*07a8*/ 	.short	0x010a
        /*07aa*/ 	.byte	0xff
	.zero		1


	//   ....[107]....
        /*07ac*/ 	.word	0x0000a6c0
        /*07b0*/ 	.word	0x00000000
        /*07b4*/ 	.word	0x00000068
        /*07b8*/ 	.short	0x010a
        /*07ba*/ 	.byte	0xff
	.zero		1


	//   ....[108]....
        /*07bc*/ 	.word	0x0000a720
        /*07c0*/ 	.word	0x00000000
        /*07c4*/ 	.word	0x00000070
        /*07c8*/ 	.short	0x010a
        /*07ca*/ 	.byte	0xff
	.zero		1


	//   ....[109]....
        /*07cc*/ 	.word	0x0000a780
        /*07d0*/ 	.word	0x00000000
        /*07d4*/ 	.word	0x00000090
        /*07d8*/ 	.short	0x010a
        /*07da*/ 	.byte	0xff
	.zero		1


	//   ....[110]....
        /*07dc*/ 	.word	0x0000a7e0
        /*07e0*/ 	.word	0x00000002
        /*07e4*/ 	.word	0x00000040
        /*07e8*/ 	.short	0x010a
        /*07ea*/ 	.byte	0xff
	.zero		1


	//   ....[111]....
        /*07ec*/ 	.word	0x0000a830
        /*07f0*/ 	.word	0x00000053
        /*07f4*/ 	.word	0x000000a0
        /*07f8*/ 	.short	0x010a
        /*07fa*/ 	.byte	0xff
	.zero		1


	//   ....[112]....
        /*07fc*/ 	.word	0x0000a880
        /*0800*/ 	.word	0x00000003
        /*0804*/ 	.word	0x00000040
        /*0808*/ 	.short	0x010a
        /*080a*/ 	.byte	0xff
	.zero		1


	//   ....[113]....
        /*080c*/ 	.word	0x0000a8d0
        /*0810*/ 	.word	0x0000005b
        /*0814*/ 	.word	0x00000040
        /*0818*/ 	.short	0x010a
        /*081a*/ 	.byte	0xff
	.zero		1


	//   ....[114]....
        /*081c*/ 	.word	0x0000a920
        /*0820*/ 	.word	0x0000005d
        /*0824*/ 	.word	0x00000040
        /*0828*/ 	.short	0x010a
        /*082a*/ 	.byte	0xff
	.zero		1


	//----- nvinfo : EIATTR_NUM_MBARRIERS
	.align		4
.L_47:
        /*082c*/ 	.byte	0x03, 0x38
        /*082e*/ 	.short	0x0018


	//----- nvinfo : EIATTR_EXIT_INSTR_OFFSETS
	.align		4
        /*0830*/ 	.byte	0x04, 0x1c
        /*0832*/ 	.short	(.L_49 - .L_48)


	//   ....[0]....
.L_48:
        /*0834*/ 	.word	0x000033f0


	//   ....[1]....
        /*0838*/ 	.word	0x000036a0


	//   ....[2]....
        /*083c*/ 	.word	0x00003700


	//   ....[3]....
        /*0840*/ 	.word	0x00004730


	//   ....[4]....
        /*0844*/ 	.word	0x00005f50


	//   ....[5]....
        /*0848*/ 	.word	0x00005f90


	//   ....[6]....
        /*084c*/ 	.word	0x00009df0


	//   ....[7]....
        /*0850*/ 	.word	0x00009e70


	//   ....[8]....
        /*0854*/ 	.word	0x00009ea0


	//   ....[9]....
        /*0858*/ 	.word	0x00009f20


	//----- nvinfo : EIATTR_MAX_THREADS
	.align		4
.L_49:
        /*085c*/ 	.byte	0x04, 0x05
        /*085e*/ 	.short	(.L_51 - .L_50)
.L_50:
        /*0860*/ 	.word	0x00000100
        /*0864*/ 	.word	0x00000001
        /*0868*/ 	.word	0x00000001


	//----- nvinfo : EIATTR_CRS_STACK_SIZE
	.align		4
.L_51:
        /*086c*/ 	.byte	0x04, 0x1e
        /*086e*/ 	.short	(.L_53 - .L_52)
.L_52:
        /*0870*/ 	.word	0x00000000


	//----- nvinfo : EIATTR_CBANK_PARAM_SIZE
	.align		4
.L_53:
        /*0874*/ 	.byte	0x03, 0x19
        /*0876*/ 	.short	0x0900


	//----- nvinfo : EIATTR_PARAM_CBANK
	.align		4
        /*0878*/ 	.byte	0x04, 0x0a
        /*087a*/ 	.short	(.L_55 - .L_54)
	.align		4
.L_54:
        /*087c*/ 	.word	index@(.nv.constant0._ZN7cutlass13device_kernelINS_4conv6kernel13ConvUniversalINS1_16ConvProblemShapeILNS1_8OperatorE2ELi3EEENS1_10collective14CollectiveConvINS1_47MainloopSm100TmaUmmaWarpSpecializedImplicitGemmILS5_2ELi4ELi3ELi1ELi2EN4cute5tupleIJNSA_1CILi1EEESD_SD_EEEEENSB_IJNSC_ILi64EEENSB_IJNSC_ILi128EEEEEENSB_IJSG_EEEEEENS_10tfloat32_tESL_NSA_8TiledMMAINSA_8MMA_AtomIJNSA_17SM100_MMA_TF32_SSISL_SL_fLi64ELi128ELNSA_4UMMA5MajorE1ELSQ_1ELNSP_7ScaleInE0ELSR_0EEEEEENSA_6LayoutISE_NSB_IJNSC_ILi0EEESV_SV_EEEEENSB_IJNSA_10UnderscoreESY_SY_EEEEENS7_6detail27Sm100ImplicitGemmTileTraitsINSA_13SM90_TMA_LOADENSA_14ComposedLayoutINSA_7SwizzleILi2ELi5ELi2EEENSA_18smem_ptr_flag_bitsILi32EEENSU_INSB_IJNSC_ILi32EEENSC_ILi4EEEEEENSB_IJSD_S19_EEEEEEEvEENS12_INSA_20SM90_TMA_LOAD_IM2COLES1E_vEEEENS_8epilogue10collective18CollectiveEpilogueINS1J_23Sm100TmaWarpSpecializedILi4ELi2ELi16ELb1ELb0EEEJSK_NSB_IJNSU_ISG_SD_EENSU_IS19_SD_EEEEESL_NSB_IJlNSB_IJSD_lllEEESV_EEESL_S1S_NS1J_6fusion15FusionCallbacksIS1N_NS1T_17LinearCombinationISL_fSL_fLNS_15FloatRoundStyleE2EEESK_S1Q_JEEENSA_5SM1004TMEM4LOAD26SM100_TMEM_LOAD_16dp128b8xES13_NS14_INS15_ILi3ELi4ELi3EEES18_NSU_INSB_IJNSC_ILi8EEES19_EEENSB_IJS19_SD_EEEEEEENSA_17SM75_U32x4_LDSM_NENSA_14SM90_TMA_STOREES28_NSA_17SM90_U32x4_STSM_NENSA_39AutoVectorizingCopyWithAssumedAlignmentILi128EEEEEEvvEEEEvNT_6ParamsE)
        /*0880*/ 	.short	0x0380
        /*0882*/ 	.short	0x0900


	//----- nvinfo : EIATTR_SW_WAR
	.align		4
.L_55:
        /*0884*/ 	.byte	0x04, 0x36
        /*0886*/ 	.short	(.L_57 - .L_56)
.L_56:
        /*0888*/ 	.word	0x00000008
.L_57:


//--------------------- .nv.callgraph             --------------------------
	.section	.nv.callgraph,"",@"SHT_CUDA_CALLGRAPH"
	.align	4
	.sectionentsize	8
	.align		4
        /*0000*/ 	.word	0x00000000
	.align		4
        /*0004*/ 	.word	0xffffffff
	.align		4
        /*0008*/ 	.word	index@(_ZN7cutlass13device_kernelINS_4conv6kernel13ConvUniversalINS1_16ConvProblemShapeILNS1_8OperatorE2ELi3EEENS1_10collective14CollectiveConvINS1_47MainloopSm100TmaUmmaWarpSpecializedImplicitGemmILS5_2ELi4ELi3ELi1ELi2EN4cute5tupleIJNSA_1CILi1EEESD_SD_EEEEENSB_IJNSC_ILi64EEENSB_IJNSC_ILi128EEEEEENSB_IJSG_EEEEEENS_10tfloat32_tESL_NSA_8TiledMMAINSA_8MMA_AtomIJNSA_17SM100_MMA_TF32_SSISL_SL_fLi64ELi128ELNSA_4UMMA5MajorE1ELSQ_1ELNSP_7ScaleInE0ELSR_0EEEEEENSA_6LayoutISE_NSB_IJNSC_ILi0EEESV_SV_EEEEENSB_IJNSA_10UnderscoreESY_SY_EEEEENS7_6detail27Sm100ImplicitGemmTileTraitsINSA_13SM90_TMA_LOADENSA_14ComposedLayoutINSA_7SwizzleILi2ELi5ELi2EEENSA_18smem_ptr_flag_bitsILi32EEENSU_INSB_IJNSC_ILi32EEENSC_ILi4EEEEEENSB_IJSD_S19_EEEEEEEvEENS12_INSA_20SM90_TMA_LOAD_IM2COLES1E_vEEEENS_8epilogue10collective18CollectiveEpilogueINS1J_23Sm100TmaWarpSpecializedILi4ELi2ELi16ELb1ELb0EEEJSK_NSB_IJNSU_ISG_SD_EENSU_IS19_SD_EEEEESL_NSB_IJlNSB_IJSD_lllEEESV_EEESL_S1S_NS1J_6fusion15FusionCallbacksIS1N_NS1T_17LinearCombinationISL_fSL_fLNS_15FloatRoundStyleE2EEESK_S1Q_JEEENSA_5SM1004TMEM4LOAD26SM100_TMEM_LOAD_16dp128b8xES13_NS14_INS15_ILi3ELi4ELi3EEES18_NSU_INSB_IJNSC_ILi8EEES19_EEENSB_IJS19_SD_EEEEEEENSA_17SM75_U32x4_LDSM_NENSA_14SM90_TMA_STOREES28_NSA_17SM90_U32x4_STSM_NENSA_39AutoVectorizingCopyWithAssumedAlignmentILi128EEEEEEvvEEEEvNT_6ParamsE)
	.align		4
        /*000c*/ 	.word	index@(__assertfail)
	.align		4
        /*0010*/ 	.word	0x00000000
	.align		4
        /*0014*/ 	.word	0xfffffffe
	.align		4
        /*0018*/ 	.word	0x00000000
	.align		4
        /*001c*/ 	.word	0xfffffffd
	.align		4
        /*0020*/ 	.word	0x00000000
	.align		4
        /*0024*/ 	.word	0xfffffffc


//--------------------- .nv.constant4             --------------------------
	.section	.nv.constant4,"a",@progbits
	.align	8
	.align		8
.nv.constant4:
        /*0000*/ 	.dword	__assertfail
	.align		8
        /*0008*/ 	.dword	__unnamed_1
	.align		8
        /*0010*/ 	.dword	__unnamed_2
	.align		8
        /*0018*/ 	.dword	_ZN39_INTERNAL_1e509119_4_k_cu_2d6b73da_46364cuda3std3__45__cpo5beginE
	.align		8
        /*0020*/ 	.dword	_ZN39_INTERNAL_1e509119_4_k_cu_2d6b73da_46364cuda3std3__45__cpo3endE
	.align		8
        /*0028*/ 	.dword	_ZN39_INTERNAL_1e509119_4_k_cu_2d6b73da_46364cuda3std3__45__cpo6cbeginE
	.align		8
        /*0030*/ 	.dword	_ZN39_INTERNAL_1e509119_4_k_cu_2d6b73da_46364cuda3std3__45__cpo4cendE
	.align		8
        /*0038*/ 	.dword	_ZN39_INTERNAL_1e509119_4_k_cu_2d6b73da_46364cuda3std3__441_GLOBAL__N__1e509119_4_k_cu_2d6b73da_46366ignoreE
	.align		8
        /*0040*/ 	.dword	_ZN39_INTERNAL_1e509119_4_k_cu_2d6b73da_46364cuda3std3__419piecewise_constructE
	.align		8
        /*0048*/ 	.dword	_ZN39_INTERNAL_1e509119_4_k_cu_2d6b73da_46364cuda3std3__48in_placeE
	.align		8
        /*0050*/ 	.dword	_ZN39_INTERNAL_1e509119_4_k_cu_2d6b73da_46364cuda3std6ranges3__45__cpo4swapE
	.align		8
        /*0058*/ 	.dword	_ZN39_INTERNAL_1e509119_4_k_cu_2d6b73da_46364cuda3std6ranges3__45__cpo9iter_moveE
	.align		8
        /*0060*/ 	.dword	_ZN39_INTERNAL_1e509119_4_k_cu_2d6b73da_46364cute7productE
	.align		8
        /*0068*/ 	.dword	_ZN39_INTERNAL_1e509119_4_k_cu_2d6b73da_46364cute1_E
	.align		8
        /*0070*/ 	.dword	$str$27
	.align		8
        /*0078*/ 	.dword	$str$28
	.align		8
        /*0080*/ 	.dword	$str$29
	.align		8
        /*0088*/ 	.dword	$str$30


//--------------------- .text._ZN7cutlass13device_kernelINS_4conv6kernel13ConvUniversalINS1_16ConvProblemShapeILNS1_8OperatorE2ELi3EEENS1_10collective14CollectiveConvINS1_47MainloopSm100TmaUmmaWarpSpecializedImplicitGemmILS5_2ELi4ELi3ELi1ELi2EN4cute5tupleIJNSA_1CILi1EEESD_SD_EEEEENSB_IJNSC_ILi64EEENSB_IJNSC_ILi128EEEEEENSB_IJSG_EEEEEENS_10tfloat32_tESL_NSA_8TiledMMAINSA_8MMA_AtomIJNSA_17SM100_MMA_TF32_SSISL_SL_fLi64ELi128ELNSA_4UMMA5MajorE1ELSQ_1ELNSP_7ScaleInE0ELSR_0EEEEEENSA_6LayoutISE_NSB_IJNSC_ILi0EEESV_SV_EEEEENSB_IJNSA_10UnderscoreESY_SY_EEEEENS7_6detail27Sm100ImplicitGemmTileTraitsINSA_13SM90_TMA_LOADENSA_14ComposedLayoutINSA_7SwizzleILi2ELi5ELi2EEENSA_18smem_ptr_flag_bitsILi32EEENSU_INSB_IJNSC_ILi32EEENSC_ILi4EEEEEENSB_IJSD_S19_EEEEEEEvEENS12_INSA_20SM90_TMA_LOAD_IM2COLES1E_vEEEENS_8epilogue10collective18CollectiveEpilogueINS1J_23Sm100TmaWarpSpecializedILi4ELi2ELi16ELb1ELb0EEEJSK_NSB_IJNSU_ISG_SD_EENSU_IS19_SD_EEEEESL_NSB_IJlNSB_IJSD_lllEEESV_EEESL_S1S_NS1J_6fusion15FusionCallbacksIS1N_NS1T_17LinearCombinationISL_fSL_fLNS_15FloatRoundStyleE2EEESK_S1Q_JEEENSA_5SM1004TMEM4LOAD26SM100_TMEM_LOAD_16dp128b8xES13_NS14_INS15_ILi3ELi4ELi3EEES18_NSU_INSB_IJNSC_ILi8EEES19_EEENSB_IJS19_SD_EEEEEEENSA_17SM75_U32x4_LDSM_NENSA_14SM90_TMA_STOREES28_NSA_17SM90_U32x4_STSM_NENSA_39AutoVectorizingCopyWithAssumedAlignmentILi128EEEEEEvvEEEEvNT_6ParamsE --------------------------
	.section	.text._ZN7cutlass13device_kernelINS_4conv6kernel13ConvUniversalINS1_16ConvProblemShapeILNS1_8OperatorE2ELi3EEENS1_10collective14CollectiveConvINS1_47MainloopSm100TmaUmmaWarpSpecializedImplicitGemmILS5_2ELi4ELi3ELi1ELi2EN4cute5tupleIJNSA_1CILi1EEESD_SD_EEEEENSB_IJNSC_ILi64EEENSB_IJNSC_ILi128EEEEEENSB_IJSG_EEEEEENS_10tfloat32_tESL_NSA_8TiledMMAINSA_8MMA_AtomIJNSA_17SM100_MMA_TF32_SSISL_SL_fLi64ELi128ELNSA_4UMMA5MajorE1ELSQ_1ELNSP_7ScaleInE0ELSR_0EEEEEENSA_6LayoutISE_NSB_IJNSC_ILi0EEESV_SV_EEEEENSB_IJNSA_10UnderscoreESY_SY_EEEEENS7_6detail27Sm100ImplicitGemmTileTraitsINSA_13SM90_TMA_LOADENSA_14ComposedLayoutINSA_7SwizzleILi2ELi5ELi2EEENSA_18smem_ptr_flag_bitsILi32EEENSU_INSB_IJNSC_ILi32EEENSC_ILi4EEEEEENSB_IJSD_S19_EEEEEEEvEENS12_INSA_20SM90_TMA_LOAD_IM2COLES1E_vEEEENS_8epilogue10collective18CollectiveEpilogueINS1J_23Sm100TmaWarpSpecializedILi4ELi2ELi16ELb1ELb0EEEJSK_NSB_IJNSU_ISG_SD_EENSU_IS19_SD_EEEEESL_NSB_IJlNSB_IJSD_lllEEESV_EEESL_S1S_NS1J_6fusion15FusionCallbacksIS1N_NS1T_17LinearCombinationISL_fSL_fLNS_15FloatRoundStyleE2EEESK_S1Q_JEEENSA_5SM1004TMEM4LOAD26SM100_TMEM_LOAD_16dp128b8xES13_NS14_INS15_ILi3ELi4ELi3EEES18_NSU_INSB_IJNSC_ILi8EEES19_EEENSB_IJS19_SD_EEEEEEENSA_17SM75_U32x4_LDSM_NENSA_14SM90_TMA_STOREES28_NSA_17SM90_U32x4_STSM_NENSA_39AutoVectorizingCopyWithAssumedAlignmentILi128EEEEEEvvEEEEvNT_6ParamsE,"ax",@progbits
	.align	128
.text._ZN7cutlass13device_kernelINS_4conv6kernel13ConvUniversalINS1_16ConvProblemShapeILNS1_8OperatorE2ELi3EEENS1_10collective14CollectiveConvINS1_47MainloopSm100TmaUmmaWarpSpecializedImplicitGemmILS5_2ELi4ELi3ELi1ELi2EN4cute5tupleIJNSA_1CILi1EEESD_SD_EEEEENSB_IJNSC_ILi64EEENSB_IJNSC_ILi128EEEEEENSB_IJSG_EEEEEENS_10tfloat32_tESL_NSA_8TiledMMAINSA_8MMA_AtomIJNSA_17SM100_MMA_TF32_SSISL_SL_fLi64ELi128ELNSA_4UMMA5MajorE1ELSQ_1ELNSP_7ScaleInE0ELSR_0EEEEEENSA_6LayoutISE_NSB_IJNSC_ILi0EEESV_SV_EEEEENSB_IJNSA_10UnderscoreESY_SY_EEEEENS7_6detail27Sm100ImplicitGemmTileTraitsINSA_13SM90_TMA_LOADENSA_14ComposedLayoutINSA_7SwizzleILi2ELi5ELi2EEENSA_18smem_ptr_flag_bitsILi32EEENSU_INSB_IJNSC_ILi32EEENSC_ILi4EEEEEENSB_IJSD_S19_EEEEEEEvEENS12_INSA_20SM90_TMA_LOAD_IM2COLES1E_vEEEENS_8epilogue10collective18CollectiveEpilogueINS1J_23Sm100TmaWarpSpecializedILi4ELi2ELi16ELb1ELb0EEEJSK_NSB_IJNSU_ISG_SD_EENSU_IS19_SD_EEEEESL_NSB_IJlNSB_IJSD_lllEEESV_EEESL_S1S_NS1J_6fusion15FusionCallbacksIS1N_NS1T_17LinearCombinationISL_fSL_fLNS_15FloatRoundStyleE2EEESK_S1Q_JEEENSA_5SM1004TMEM4LOAD26SM100_TMEM_LOAD_16dp128b8xES13_NS14_INS15_ILi3ELi4ELi3EEES18_NSU_INSB_IJNSC_ILi8EEES19_EEENSB_IJS19_SD_EEEEEEENSA_17SM75_U32x4_LDSM_NENSA_14SM90_TMA_STOREES28_NSA_17SM90_U32x4_STSM_NENSA_39AutoVectorizingCopyWithAssumedAlignmentILi128EEEEEEvvEEEEvNT_6ParamsE:
        .type           _ZN7cutlass13device_kernelINS_4conv6kernel13ConvUniversalINS1_16ConvProblemShapeILNS1_8OperatorE2ELi3EEENS1_10collective14CollectiveConvINS1_47MainloopSm100TmaUmmaWarpSpecializedImplicitGemmILS5_2ELi4ELi3ELi1ELi2EN4cute5tupleIJNSA_1CILi1EEESD_SD_EEEEENSB_IJNSC_ILi64EEENSB_IJNSC_ILi128EEEEEENSB_IJSG_EEEEEENS_10tfloat32_tESL_NSA_8TiledMMAINSA_8MMA_AtomIJNSA_17SM100_MMA_TF32_SSISL_SL_fLi64ELi128ELNSA_4UMMA5MajorE1ELSQ_1ELNSP_7ScaleInE0ELSR_0EEEEEENSA_6LayoutISE_NSB_IJNSC_ILi0EEESV_SV_EEEEENSB_IJNSA_10UnderscoreESY_SY_EEEEENS7_6detail27Sm100ImplicitGemmTileTraitsINSA_13SM90_TMA_LOADENSA_14ComposedLayoutINSA_7SwizzleILi2ELi5ELi2EEENSA_18smem_ptr_flag_bitsILi32EEENSU_INSB_IJNSC_ILi32EEENSC_ILi4EEEEEENSB_IJSD_S19_EEEEEEEvEENS12_INSA_20SM90_TMA_LOAD_IM2COLES1E_vEEEENS_8epilogue10collective18CollectiveEpilogueINS1J_23Sm100TmaWarpSpecializedILi4ELi2ELi16ELb1ELb0EEEJSK_NSB_IJNSU_ISG_SD_EENSU_IS19_SD_EEEEESL_NSB_IJlNSB_IJSD_lllEEESV_EEESL_S1S_NS1J_6fusion15FusionCallbacksIS1N_NS1T_17LinearCombinationISL_fSL_fLNS_15FloatRoundStyleE2EEESK_S1Q_JEEENSA_5SM1004TMEM4LOAD26SM100_TMEM_LOAD_16dp128b8xES13_NS14_INS15_ILi3ELi4ELi3EEES18_NSU_INSB_IJNSC_ILi8EEES19_EEENSB_IJS19_SD_EEEEEEENSA_17SM75_U32x4_LDSM_NENSA_14SM90_TMA_STOREES28_NSA_17SM90_U32x4_STSM_NENSA_39AutoVectorizingCopyWithAssumedAlignmentILi128EEEEEEvvEEEEvNT_6ParamsE,@function
        .size           _ZN7cutlass13device_kernelINS_4conv6kernel13ConvUniversalINS1_16ConvProblemShapeILNS1_8OperatorE2ELi3EEENS1_10collective14CollectiveConvINS1_47MainloopSm100TmaUmmaWarpSpecializedImplicitGemmILS5_2ELi4ELi3ELi1ELi2EN4cute5tupleIJNSA_1CILi1EEESD_SD_EEEEENSB_IJNSC_ILi64EEENSB_IJNSC_ILi128EEEEEENSB_IJSG_EEEEEENS_10tfloat32_tESL_NSA_8TiledMMAINSA_8MMA_AtomIJNSA_17SM100_MMA_TF32_SSISL_SL_fLi64ELi128ELNSA_4UMMA5MajorE1ELSQ_1ELNSP_7ScaleInE0ELSR_0EEEEEENSA_6LayoutISE_NSB_IJNSC_ILi0EEESV_SV_EEEEENSB_IJNSA_10UnderscoreESY_SY_EEEEENS7_6detail27Sm100ImplicitGemmTileTraitsINSA_13SM90_TMA_LOADENSA_14ComposedLayoutINSA_7SwizzleILi2ELi5ELi2EEENSA_18smem_ptr_flag_bitsILi32EEENSU_INSB_IJNSC_ILi32EEENSC_ILi4EEEEEENSB_IJSD_S19_EEEEEEEvEENS12_INSA_20SM90_TMA_LOAD_IM2COLES1E_vEEEENS_8epilogue10collective18CollectiveEpilogueINS1J_23Sm100TmaWarpSpecializedILi4ELi2ELi16ELb1ELb0EEEJSK_NSB_IJNSU_ISG_SD_EENSU_IS19_SD_EEEEESL_NSB_IJlNSB_IJSD_lllEEESV_EEESL_S1S_NS1J_6fusion15FusionCallbacksIS1N_NS1T_17LinearCombinationISL_fSL_fLNS_15FloatRoundStyleE2EEESK_S1Q_JEEENSA_5SM1004TMEM4LOAD26SM100_TMEM_LOAD_16dp128b8xES13_NS14_INS15_ILi3ELi4ELi3EEES18_NSU_INSB_IJNSC_ILi8EEES19_EEENSB_IJS19_SD_EEEEEEENSA_17SM75_U32x4_LDSM_NENSA_14SM90_TMA_STOREES28_NSA_17SM90_U32x4_STSM_NENSA_39AutoVectorizingCopyWithAssumedAlignmentILi128EEEEEEvvEEEEvNT_6ParamsE,(.L_x_166 - _ZN7cutlass13device_kernelINS_4conv6kernel13ConvUniversalINS1_16ConvProblemShapeILNS1_8OperatorE2ELi3EEENS1_10collective14CollectiveConvINS1_47MainloopSm100TmaUmmaWarpSpecializedImplicitGemmILS5_2ELi4ELi3ELi1ELi2EN4cute5tupleIJNSA_1CILi1EEESD_SD_EEEEENSB_IJNSC_ILi64EEENSB_IJNSC_ILi128EEEEEENSB_IJSG_EEEEEENS_10tfloat32_tESL_NSA_8TiledMMAINSA_8MMA_AtomIJNSA_17SM100_MMA_TF32_SSISL_SL_fLi64ELi128ELNSA_4UMMA5MajorE1ELSQ_1ELNSP_7ScaleInE0ELSR_0EEEEEENSA_6LayoutISE_NSB_IJNSC_ILi0EEESV_SV_EEEEENSB_IJNSA_10UnderscoreESY_SY_EEEEENS7_6detail27Sm100ImplicitGemmTileTraitsINSA_13SM90_TMA_LOADENSA_14ComposedLayoutINSA_7SwizzleILi2ELi5ELi2EEENSA_18smem_ptr_flag_bitsILi32EEENSU_INSB_IJNSC_ILi32EEENSC_ILi4EEEEEENSB_IJSD_S19_EEEEEEEvEENS12_INSA_20SM90_TMA_LOAD_IM2COLES1E_vEEEENS_8epilogue10collective18CollectiveEpilogueINS1J_23Sm100TmaWarpSpecializedILi4ELi2ELi16ELb1ELb0EEEJSK_NSB_IJNSU_ISG_SD_EENSU_IS19_SD_EEEEESL_NSB_IJlNSB_IJSD_lllEEESV_EEESL_S1S_NS1J_6fusion15FusionCallbacksIS1N_NS1T_17LinearCombinationISL_fSL_fLNS_15FloatRoundStyleE2EEESK_S1Q_JEEENSA_5SM1004TMEM4LOAD26SM100_TMEM_LOAD_16dp128b8xES13_NS14_INS15_ILi3ELi4ELi3EEES18_NSU_INSB_IJNSC_ILi8EEES19_EEENSB_IJS19_SD_EEEEEEENSA_17SM75_U32x4_LDSM_NENSA_14SM90_TMA_STOREES28_NSA_17SM90_U32x4_STSM_NENSA_39AutoVectorizingCopyWithAssumedAlignmentILi128EEEEEEvvEEEEvNT_6ParamsE)
        .other          _ZN7cutlass13device_kernelINS_4conv6kernel13ConvUniversalINS1_16ConvProblemShapeILNS1_8OperatorE2ELi3EEENS1_10collective14CollectiveConvINS1_47MainloopSm100TmaUmmaWarpSpecializedImplicitGemmILS5_2ELi4ELi3ELi1ELi2EN4cute5tupleIJNSA_1CILi1EEESD_SD_EEEEENSB_IJNSC_ILi64EEENSB_IJNSC_ILi128EEEEEENSB_IJSG_EEEEEENS_10tfloat32_tESL_NSA_8TiledMMAINSA_8MMA_AtomIJNSA_17SM100_MMA_TF32_SSISL_SL_fLi64ELi128ELNSA_4UMMA5MajorE1ELSQ_1ELNSP_7ScaleInE0ELSR_0EEEEEENSA_6LayoutISE_NSB_IJNSC_ILi0EEESV_SV_EEEEENSB_IJNSA_10UnderscoreESY_SY_EEEEENS7_6detail27Sm100ImplicitGemmTileTraitsINSA_13SM90_TMA_LOADENSA_14ComposedLayoutINSA_7SwizzleILi2ELi5ELi2EEENSA_18smem_ptr_flag_bitsILi32EEENSU_INSB_IJNSC_ILi32EEENSC_ILi4EEEEEENSB_IJSD_S19_EEEEEEEvEENS12_INSA_20SM90_TMA_LOAD_IM2COLES1E_vEEEENS_8epilogue10collective18CollectiveEpilogueINS1J_23Sm100TmaWarpSpecializedILi4ELi2ELi16ELb1ELb0EEEJSK_NSB_IJNSU_ISG_SD_EENSU_IS19_SD_EEEEESL_NSB_IJlNSB_IJSD_lllEEESV_EEESL_S1S_NS1J_6fusion15FusionCallbacksIS1N_NS1T_17LinearCombinationISL_fSL_fLNS_15FloatRoundStyleE2EEESK_S1Q_JEEENSA_5SM1004TMEM4LOAD26SM100_TMEM_LOAD_16dp128b8xES13_NS14_INS15_ILi3ELi4ELi3EEES18_NSU_INSB_IJNSC_ILi8EEES19_EEENSB_IJS19_SD_EEEEEEENSA_17SM75_U32x4_LDSM_NENSA_14SM90_TMA_STOREES28_NSA_17SM90_U32x4_STSM_NENSA_39AutoVectorizingCopyWithAssumedAlignmentILi128EEEEEEvvEEEEvNT_6ParamsE,@"STO_CUDA_ENTRY STV_DEFAULT"
_ZN7cutlass13device_kernelINS_4conv6kernel13ConvUniversalINS1_16ConvProblemShapeILNS1_8OperatorE2ELi3EEENS1_10collective14CollectiveConvINS1_47MainloopSm100TmaUmmaWarpSpecializedImplicitGemmILS5_2ELi4ELi3ELi1ELi2EN4cute5tupleIJNSA_1CILi1EEESD_SD_EEEEENSB_IJNSC_ILi64EEENSB_IJNSC_ILi128EEEEEENSB_IJSG_EEEEEENS_10tfloat32_tESL_NSA_8TiledMMAINSA_8MMA_AtomIJNSA_17SM100_MMA_TF32_SSISL_SL_fLi64ELi128ELNSA_4UMMA5MajorE1ELSQ_1ELNSP_7ScaleInE0ELSR_0EEEEEENSA_6LayoutISE_NSB_IJNSC_ILi0EEESV_SV_EEEEENSB_IJNSA_10UnderscoreESY_SY_EEEEENS7_6detail27Sm100ImplicitGemmTileTraitsINSA_13SM90_TMA_LOADENSA_14ComposedLayoutINSA_7SwizzleILi2ELi5ELi2EEENSA_18smem_ptr_flag_bitsILi32EEENSU_INSB_IJNSC_ILi32EEENSC_ILi4EEEEEENSB_IJSD_S19_EEEEEEEvEENS12_INSA_20SM90_TMA_LOAD_IM2COLES1E_vEEEENS_8epilogue10collective18CollectiveEpilogueINS1J_23Sm100TmaWarpSpecializedILi4ELi2ELi16ELb1ELb0EEEJSK_NSB_IJNSU_ISG_SD_EENSU_IS19_SD_EEEEESL_NSB_IJlNSB_IJSD_lllEEESV_EEESL_S1S_NS1J_6fusion15FusionCallbacksIS1N_NS1T_17LinearCombinationISL_fSL_fLNS_15FloatRoundStyleE2EEESK_S1Q_JEEENSA_5SM1004TMEM4LOAD26SM100_TMEM_LOAD_16dp128b8xES13_NS14_INS15_ILi3ELi4ELi3EEES18_NSU_INSB_IJNSC_ILi8EEES19_EEENSB_IJS19_SD_EEEEEEENSA_17SM75_U32x4_LDSM_NENSA_14SM90_TMA_STOREES28_NSA_17SM90_U32x4_STSM_NENSA_39AutoVectorizingCopyWithAssumedAlignmentILi128EEEEEEvvEEEEvNT_6ParamsE:
[----:B------:R-:W1:Y:S01]  /*0000*/  LDC R1, c[0x0][0x37c] ;  /* 0x0000df00ff017b82 */ /* 0x000e620000000800 */
[----:B------:R-:W2:Y:S01]  /*0010*/  S2R R68, SR_TID.X ;  /* 0x0000000000447919 */ /* 0x000ea20000002100 */
[----:B------:R-:W3:Y:S01]  /*0020*/  LDCU.64 UR8, c[0x0][0x990] ;  /* 0x00013200ff0877ac */ /* 0x000ee20008000a00 */
[----:B-1----:R-:W-:Y:S01]  /*0030*/  VIADD R1, R1, 0xfffffff8 ;  /* 0xfffffff801017836 */ /* 0x002fe20000000000 */
[----:B------:R-:W-:Y:S02]  /*0040*/  PRMT R69, RZ, 0x7610, R69 ;  /* 0x00007610ff457816 */ /* 0x000fe40000000045 */
[----:B------:R-:W-:Y:S01]  /*0050*/  ELECT P3, URZ, PT ;  /* 0x0000000000ff782f */ /* 0x000fe20003860000 */
[----:B---3--:R-:W-:-:S04]  /*0060*/  UISETP.NE.U32.AND UP0, UPT, UR8, URZ, UPT ;  /* 0x000000ff0800728c */ /* 0x008fc8000bf05070 */
[----:B------:R-:W-:Y:S01]  /*0070*/  UISETP.NE.AND.EX UP0, UPT, UR9, URZ, UPT, UP0 ;  /* 0x000000ff0900728c */ /* 0x000fe2000bf05300 */
[----:B--2---:R-:W-:-:S05]  /*0080*/  SHF.R.U32.HI R70, RZ, 0x5, R68 ;  /* 0x00000005ff467819 */ /* 0x004fca0000011644 */
[----:B------:R-:W1:Y:S02]  /*0090*/  SHFL.IDX PT, R0, R70, RZ, 0x1f ;  /* 0x00001fff46007589 */ /* 0x000e6400000e0000 */
[----:B-1----:R-:W-:Y:S01]  /*00a0*/  R2UR UR18, R0 ;  /* 0x00000000001272ca */ /* 0x002fe200000e0000 */
[----:B------:R-:W-:-:S14]  /*00b0*/  BRA.U UP0, `(.L_x_0) ;  /* 0x0000000100307547 */ /* 0x000fdc000b800000 */
[----:B------:R-:W1:Y:S02]  /*00c0*/  LDCU.64 UR4, c[0x0][0x988] ;  /* 0x00013100ff0477ac */ /* 0x000e640008000a00 */
[----:B-1----:R-:W-:-:S04]  /*00d0*/  UISETP.NE.U32.AND UP0, UPT, UR4, URZ, UPT ;  /* 0x000000ff0400728c */ /* 0x002fc8000bf05070 */
[----:B------:R-:W-:-:S09]  /*00e0*/  UISETP.NE.AND.EX UP0, UPT, UR5, URZ, UPT, UP0 ;  /* 0x000000ff0500728c */ /* 0x000fd2000bf05300 */
[----:B------:R-:W-:Y:S05]  /*00f0*/  BRA.U !UP0, `(.L_x_1) ;  /* 0x0000000108147547 */ /* 0x000fea000b800000 */
[----:B------:R-:W1:Y:S01]  /*0100*/  LDC.64 R2, c[0x0][0x988] ;  /* 0x00026200ff027b82 */ /* 0x000e620000000a00 */
[----:B------:R-:W1:Y:S02]  /*0110*/  LDCU.64 UR4, c[0x0][0x358] ;  /* 0x00006b00ff0477ac */ /* 0x000e640008000a00 */
[----:B-1----:R1:W5:Y:S01]  /*0120*/  LDG.E R27, desc[UR4][R2.64] ;  /* 0x00000004021b7981 */ /* 0x002362000c1e1900 */
[----:B------:R-:W-:Y:S01]  /*0130*/  HFMA2 R69, -RZ, RZ, 0, 5.9604644775390625e-08 ;  /* 0x00000001ff457431 */ /* 0x000fe200000001ff */
[----:B------:R-:W-:Y:S05]  /*0140*/  BRA `(.L_x_0) ;  /* 0x00000000000c7947 */ /* 0x000fea0003800000 */
.L_x_1:
[----:B------:R-:W1:Y:S01]  /*0150*/  LDCU UR4, c[0x0][0x980] ;  /* 0x00013000ff0477ac */ /* 0x000e620008000800 */
[----:B------:R-:W-:Y:S01]  /*0160*/  HFMA2 R69, -RZ, RZ, 0, 5.9604644775390625e-08 ;  /* 0x00000001ff457431 */ /* 0x000fe200000001ff */
[----:B-1----:R-:W-:-:S07]  /*0170*/  MOV R27, UR4 ;  /* 0x00000004001b7c02 */ /* 0x002fce0008000f00 */
.L_x_0:
[----:B------:R-:W2:Y:S02]  /*0180*/  LDCU.64 UR4, c[0x0][0x9b0] ;  /* 0x00013600ff0477ac */ /* 0x000ea40008000a00 */
[----:B--2---:R-:W-:-:S04]  /*0190*/  UISETP.NE.U32.AND UP0, UPT, UR4, URZ, UPT ;  /* 0x000000ff0400728c */ /* 0x004fc8000bf05070 */
[----:B------:R-:W-:-:S09]  /*01a0*/  UISETP.NE.AND.EX UP0, UPT, UR5, URZ, UPT, UP0 ;  /* 0x000000ff0500728c */ /* 0x000fd2000bf05300 */
[----:B------:R-:W-:Y:S05]  /*01b0*/  BRA.U UP0, `(.L_x_2) ;  /* 0x0000000100287547 */ /* 0x000fea000b800000 */
[----:B------:R-:W2:Y:S02]  /*01c0*/  LDCU.64 UR4, c[0x0][0x9a8] ;  /* 0x00013500ff0477ac */ /* 0x000ea40008000a00 */
[----:B--2---:R-:W-:-:S04]  /*01d0*/  UISETP.NE.U32.AND UP0, UPT, UR4, URZ, UPT ;  /* 0x000000ff0400728c */ /* 0x004fc8000bf05070 */
[----:B------:R-:W-:-:S09]  /*01e0*/  UISETP.NE.AND.EX UP0, UPT, UR5, URZ, UPT, UP0 ;  /* 0x000000ff0500728c */ /* 0x000fd2000bf05300 */
[----:B------:R-:W-:Y:S05]  /*01f0*/  BRA.U !UP0, `(.L_x_3) ;  /* 0x0000000108107547 */ /* 0x000fea000b800000 */
[----:B------:R-:W2:Y:S01]  /*0200*/  LDC.64 R24, c[0x0][0x9a8] ;  /* 0x00026a00ff187b82 */ /* 0x000ea20000000a00 */
[----:B------:R-:W2:Y:S02]  /*0210*/  LDCU.64 UR4, c[0x0][0x358] ;  /* 0x00006b00ff0477ac */ /* 0x000ea40008000a00 */
[----:B--2---:R2:W5:Y:S01]  /*0220*/  LDG.E R24, desc[UR4][R24.64] ;  /* 0x0000000418187981 */ /* 0x004562000c1e1900 */
[----:B------:R-:W-:Y:S05]  /*0230*/  BRA `(.L_x_2) ;  /* 0x0000000000087947 */ /* 0x000fea0003800000 */
.L_x_3:
[----:B------:R-:W2:Y:S02]  /*0240*/  LDCU UR4, c[0x0][0x9a0] ;  /* 0x00013400ff0477ac */ /* 0x000ea40008000800 */
[----:B--2---:R-:W-:Y:S02]  /*0250*/  MOV R24, UR4 ;  /* 0x0000000400187c02 */ /* 0x004fe40008000f00 */
.L_x_2:
[----:B------:R-:W-:Y:S01]  /*0260*/  IMAD.U32 R0, RZ, RZ, UR18 ;  /* 0x00000012ff007e24 */ /* 0x000fe2000f8e00ff */
[----:B------:R-:W-:Y:S04]  /*0270*/  BSSY.RECONVERGENT B0, `(.L_x_4) ;  /* 0x000000c000007945 */ /* 0x000fe80003800200 */
[C---:B------:R-:W-:Y:S02]  /*0280*/  ISETP.NE.OR P1, PT, R0.reuse, 0x1, !P3 ;  /* 0x000000010000780c */ /* 0x040fe40005f25670 */
[----:B------:R-:W-:-:S11]  /*0290*/  ISETP.NE.OR P0, PT, R0, 0x3, !P3 ;  /* 0x000000030000780c */ /* 0x000fd60005f05670 */
[----:B------:R-:W-:Y:S05]  /*02a0*/  @P1 BRA `(.L_x_5) ;  /* 0x0000000000201947 */ /* 0x000fea0003800000 */
[----:B------:R-:W3:Y:S02]  /*02b0*/  LDCU.64 UR4, c[0x0][0x348] ;  /* 0x00006900ff0477ac */ /* 0x000ee40008000a00 */
[----:B---3--:R-:W-:Y:S02]  /*02c0*/  UIADD3 UR6, UP1, UPT, UR4, 0x80, URZ ;  /* 0x0000008004067890 */ /* 0x008fe4000ff3e0ff */
[----:B------:R-:W-:Y:S02]  /*02d0*/  UIADD3 UR4, UP0, UPT, UR4, 0x180, URZ ;  /* 0x0000018004047890 */ /* 0x000fe4000ff1e0ff */
[----:B------:R-:W-:Y:S02]  /*02e0*/  UIADD3.X UR7, UPT, UPT, URZ, UR5, URZ, UP1, !UPT ;  /* 0x00000005ff077290 */ /* 0x000fe40008ffe4ff */
[----:B------:R-:W-:-:S07]  /*02f0*/  UIADD3.X UR5, UPT, UPT, URZ, UR5, URZ, UP0, !UPT ;  /* 0x00000005ff057290 */ /* 0x000fce00087fe4ff */
[----:B------:R3:W-:Y:S02]  /*0300*/  UTMACCTL.PF [UR6] ;  /* 0x00000000060079b9 */ /* 0x0007e40008040000 */
[----:B------:R3:W-:Y:S02]  /*0310*/  UTMACCTL.PF [UR4] ;  /* 0x00000000040079b9 */ /* 0x0007e40008040000 */
[----:B---3--:R-:W-:Y:S01]  /*0320*/  NOP ;  /* 0x0000000000007918 */ /* 0x008fe20000000000 */
.L_x_5:
[----:B------:R-:W-:Y:S05]  /*0330*/  BSYNC.RECONVERGENT B0 ;  /* 0x0000000000007941 */ /* 0x000fea0003800200 */
.L_x_4:
[----:B------:R-:W-:Y:S04]  /*0340*/  BSSY.RECONVERGENT B0, `(.L_x_6) ;  /* 0x000000a000007945 */ /* 0x000fe80003800200 */
        /* <DEDUP_REMOVED lines=9> */
.L_x_7:
[----:B------:R-:W-:Y:S05]  /*03e0*/  BSYNC.RECONVERGENT B0 ;  /* 0x0000000000007941 */ /* 0x000fea0003800200 */
.L_x_6:
[----:B------:R-:W3:Y:S01]  /*03f0*/  LDCU.64 UR4, c[0x0][0x988] ;  /* 0x00013100ff0477ac */ /* 0x000ee20008000a00 */
[----:B------:R-:W-:Y:S02]  /*0400*/  UISETP.EQ.U32.AND UP2, UPT, UR8, URZ, UPT ;  /* 0x000000ff0800728c */ /* 0x000fe4000bf42070 */
[----:B------:R-:W-:Y:S02]  /*0410*/  UPLOP3.LUT UP3, UPT, UPT, UPT, UPT, 0x80, 0x8 ;  /* 0x000000000008789c */ /* 0x000fe40003f6f070 */
[----:B---3--:R-:W-:-:S04]  /*0420*/  UISETP.NE.U32.AND UP0, UPT, UR4, URZ, UPT ;  /* 0x000000ff0400728c */ /* 0x008fc8000bf05070 */
[----:B------:R-:W-:-:S04]  /*0430*/  UISETP.NE.AND.EX UP1, UPT, UR5, URZ, UPT, UP0 ;  /* 0x000000ff0500728c */ /* 0x000fc8000bf25300 */
[----:B------:R-:W-:-:S04]  /*0440*/  UISETP.EQ.OR.EX UP4, UPT, UR9, URZ, !UP1, UP2 ;  /* 0x000000ff0900728c */ /* 0x000fc8000cf82720 */
[----:B------:R-:W-:-:S06]  /*0450*/  UP2UR UR4, UPR, URZ, 0x10 ;  /* 0x00000010ff047883 */ /* 0x000fcc0008000000 */
[----:B------:R-:W-:Y:S01]  /*0460*/  MOV R73, UR4 ;  /* 0x0000000400497c02 */ /* 0x000fe20008000f00 */
[----:B------:R-:W-:Y:S06]  /*0470*/  BRA.U !UP4, `(.L_x_8) ;  /* 0x000000010c207547 */ /* 0x000fec000b800000 */
[----:B------:R-:W-:Y:S01]  /*0480*/  UISETP.NE.U32.AND UP2, UPT, UR8, URZ, UPT ;  /* 0x000000ff0800728c */ /* 0x000fe2000bf45070 */
[----:B-----5:R-:W-:Y:S01]  /*0490*/  FSETP.NEU.AND P0, PT, R27, RZ, PT ;  /* 0x000000ff1b00720b */ /* 0x020fe20003f0d000 */
[----:B------:R-:W-:Y:S02]  /*04a0*/  USEL UR4, URZ, 0xffffffff, UP1 ;  /* 0xffffffffff047887 */ /* 0x000fe40008800000 */
[----:B------:R-:W-:-:S10]  /*04b0*/  UISETP.NE.AND.EX UP2, UPT, UR9, URZ, UPT, UP2 ;  /* 0x000000ff0900728c */ /* 0x000fd4000bf45320 */
[----:B------:R-:W-:Y:S01]  /*04c0*/  VOTEU.ANY UP0, P0 ;  /* 0x0000000000ff7886 */ /* 0x000fe20000000100 */
[----:B------:R-:W-:-:S04]  /*04d0*/  @!UP2 USEL UR4, URZ, 0xffffffff, UP0 ;  /* 0xffffffffff04a887 */ /* 0x000fc80008000000 */
[----:B------:R-:W-:-:S04]  /*04e0*/  ULOP3.LUT UR4, UR4, 0x1, URZ, 0xc0, !UPT ;  /* 0x0000000104047892 */ /* 0x000fc8000f8ec0ff */
[----:B------:R-:W-:-:S11]  /*04f0*/  UISETP.NE.U32.AND UP3, UPT, UR4, 0x1, UPT ;  /* 0x000000010400788c */ /* 0x000fd6000bf65070 */
.L_x_8:
[----:B-1----:R-:W1:Y:S01]  /*0500*/  SHFL.IDX PT, R2, R70, RZ, 0x1f ;  /* 0x00001fff46027589 */ /* 0x002e6200000e0000 */
[----:B------:R-:W-:-:S04]  /*0510*/  UISETP.NE.AND UP0, UPT, UR18, 0x2, UPT ;  /* 0x000000021200788c */ /* 0x000fc8000bf05270 */
[----:B------:R-:W-:Y:S01]  /*0520*/  USEL UR56, URZ, 0x1, UP0 ;  /* 0x00000001ff387887 */ /* 0x000fe20008000000 */
[----:B-1----:R-:W-:-:S13]  /*0530*/  ISETP.NE.AND P0, PT, R2, RZ, PT ;  /* 0x000000ff0200720c */ /* 0x002fda0003f05270 */
[----:B------:R-:W-:Y:S05]  /*0540*/  @P0 BRA `(.L_x_9) ;  /* 0x0000000000480947 */ /* 0x000fea0003800000 */
[----:B------:R-:W1:Y:S01]  /*0550*/  S2UR UR4, SR_CgaCtaId ;  /* 0x00000000000479c3 */ /* 0x000e620000008800 */
[----:B------:R-:W-:Y:S01]  /*0560*/  UMOV UR5, 0x400 ;  /* 0x0000040000057882 */ /* 0x000fe20000000000 */
[----:B------:R-:W-:Y:S01]  /*0570*/  UMOV UR6, 0x1 ;  /* 0x0000000100067882 */ /* 0x000fe20000000000 */
[----:B------:R-:W-:Y:S01]  /*0580*/  ELECT P0, URZ, PT ;  /* 0x0000000000ff782f */ /* 0x000fe20003800000 */
[----:B------:R-:W-:-:S04]  /*0590*/  UIADD3 UR6, UPT, UPT, -UR6, 0x100000, URZ ;  /* 0x0010000006067890 */ /* 0x000fc8000fffe1ff */
[----:B------:R-:W-:Y:S02]  /*05a0*/  USHF.L.U32 UR7, UR6, 0xb, URZ ;  /* 0x0000000b06077899 */ /* 0x000fe400080006ff */
[----:B------:R-:W-:Y:S02]  /*05b0*/  USHF.L.U32 UR6, UR6, 0x1, URZ ;  /* 0x0000000106067899 */ /* 0x000fe400080006ff */
[----:B-1----:R-:W-:Y:S01]  /*05c0*/  ULEA UR4, UR4, UR5, 0x18 ;  /* 0x0000000504047291 */ /* 0x002fe2000f8ec0ff */
[----:B------:R-:W1:Y:S11]  /*05d0*/  FENCE.VIEW.ASYNC.S ;  /* 0x00000000000073c6 */ /* 0x000e760000000000 */
[----:B-1----:R1:W3:Y:S01]  /*05e0*/  SYNCS.EXCH.64 URZ, [UR4], UR6 ;  /* 0x0000000604ff75b2 */ /* 0x0022e20008000100 */
[----:B------:R1:W4:Y:S01]  /*05f0*/  SYNCS.EXCH.64 URZ, [UR4+0x20], UR6 ;  /* 0x0000200604ff75b2 */ /* 0x0003220008000100 */
[----:B------:R1:W1:Y:S01]  /*0600*/  SYNCS.EXCH.64 URZ, [UR4+0x8], UR6 ;  /* 0x0000080604ff75b2 */ /* 0x0002620008000100 */
[----:B------:R1:W1:Y:S01]  /*0610*/  SYNCS.EXCH.64 URZ, [UR4+0x28], UR6 ;  /* 0x0000280604ff75b2 */ /* 0x0002620008000100 */
[----:B------:R1:W1:Y:S01]  /*0620*/  SYNCS.EXCH.64 URZ, [UR4+0x10], UR6 ;  /* 0x0000100604ff75b2 */ /* 0x0002620008000100 */
[----:B------:R1:W1:Y:S01]  /*0630*/  SYNCS.EXCH.64 URZ, [UR4+0x30], UR6 ;  /* 0x0000300604ff75b2 */ /* 0x0002620008000100 */
[----:B------:R1:W1:Y:S01]  /*0640*/  SYNCS.EXCH.64 URZ, [UR4+0x18], UR6 ;  /* 0x0000180604ff75b2 */ /* 0x0002620008000100 */
[----:B------:R1:W1:Y:S01]  /*0650*/  SYNCS.EXCH.64 URZ, [UR4+0x38], UR6 ;  /* 0x0000380604ff75b2 */ /* 0x0002620008000100 */
[----:B------:R-:W-:Y:S01]  /*0660*/  NOP ;  /* 0x0000000000007918 */ /* 0x000fe20000000000 */
.L_x_9:
[----:B------:R-:W2:Y:S01]  /*0670*/  SHFL.IDX PT, R2, R70, RZ, 0x1f ;  /* 0x00001fff46027589 */ /* 0x000ea200000e0000 */
[----:B------:R-:W-:Y:S01]  /*0680*/  NOP ;  /* 0x0000000000007918 */ /* 0x000fe20000000000 */
[----:B--2---:R-:W-:-:S13]  /*0690*/  ISETP.NE.AND P0, PT, R2, 0x1, PT ;  /* 0x000000010200780c */ /* 0x004fda0003f05270 */
[----:B------:R-:W-:Y:S05]  /*06a0*/  @P0 BRA `(.L_x_10) ;  /* 0x0000000000580947 */ /* 0x000fea0003800000 */
[----:B-1----:R-:W1:Y:S01]  /*06b0*/  S2UR UR4, SR_CgaCtaId ;  /* 0x00000000000479c3 */ /* 0x002e620000008800 */
[----:B------:R-:W-:Y:S01]  /*06c0*/  UMOV UR5, 0x400 ;  /* 0x0000040000057882 */ /* 0x000fe20000000000 */
[----:B------:R-:W-:Y:S01]  /*06d0*/  UMOV UR8, 0x20 ;  /* 0x0000002000087882 */ /* 0x000fe20000000000 */
[----:B------:R-:W-:Y:S01]  /*06e0*/  UMOV UR6, 0x80 ;  /* 0x0000008000067882 */ /* 0x000fe20000000000 */
[----:B------:R-:W-:-:S04]  /*06f0*/  UIADD3 UR8, UPT, UPT, -UR8, 0x100000, URZ ;  /* 0x0010000008087890 */ /* 0x000fc8000fffe1ff */
[----:B------:R-:W-:Y:S02]  /*0700*/  USHF.L.U32 UR9, UR8, 0xb, URZ ;  /* 0x0000000b08097899 */ /* 0x000fe400080006ff */
[----:B------:R-:W-:Y:S02]  /*0710*/  USHF.L.U32 UR8, UR8, 0x1, URZ ;  /* 0x0000000108087899 */ /* 0x000fe400080006ff */
[----:B------:R-:W-:-:S04]  /*0720*/  UIADD3 UR6, UPT, UPT, -UR6, 0x100000, URZ ;  /* 0x0010000006067890 */ /* 0x000fc8000fffe1ff */
[----:B------:R-:W-:Y:S02]  /*0730*/  USHF.L.U32 UR7, UR6, 0xb, URZ ;  /* 0x0000000b06077899 */ /* 0x000fe400080006ff */
[----:B------:R-:W-:Y:S01]  /*0740*/  USHF.L.U32 UR6, UR6, 0x1, URZ ;  /* 0x0000000106067899 */ /* 0x000fe200080006ff */
[----:B------:R-:W-:Y:S01]  /*0750*/  ELECT P0, URZ, PT ;  /* 0x0000000000ff782f */ /* 0x000fe20003800000 */
[----:B-1----:R-:W-:Y:S01]  /*0760*/  ULEA UR4, UR4, UR5, 0x18 ;  /* 0x0000000504047291 */ /* 0x002fe2000f8ec0ff */
[----:B------:R-:W1:Y:S11]  /*0770*/  FENCE.VIEW.ASYNC.S ;  /* 0x00000000000073c6 */ /* 0x000e760000000000 */
[----:B-1----:R2:W1:Y:S01]  /*0780*/  SYNCS.EXCH.64 URZ, [UR4+0x40], UR8 ;  /* 0x0000400804ff75b2 */ /* 0x0024620008000100 */
[----:B------:R2:W1:Y:S01]  /*0790*/  SYNCS.EXCH.64 URZ, [UR4+0x60], UR6 ;  /* 0x0000600604ff75b2 */ /* 0x0004620008000100 */
[----:B------:R2:W1:Y:S01]  /*07a0*/  SYNCS.EXCH.64 URZ, [UR4+0x48], UR8 ;  /* 0x0000480804ff75b2 */ /* 0x0004620008000100 */
[----:B------:R2:W1:Y:S01]  /*07b0*/  SYNCS.EXCH.64 URZ, [UR4+0x68], UR6 ;  /* 0x0000680604ff75b2 */ /* 0x0004620008000100 */
[----:B------:R2:W1:Y:S01]  /*07c0*/  SYNCS.EXCH.64 URZ, [UR4+0x50], UR8 ;  /* 0x0000500804ff75b2 */ /* 0x0004620008000100 */
[----:B------:R2:W1:Y:S01]  /*07d0*/  SYNCS.EXCH.64 URZ, [UR4+0x70], UR6 ;  /* 0x0000700604ff75b2 */ /* 0x0004620008000100 */
[----:B------:R2:W1:Y:S01]  /*07e0*/  SYNCS.EXCH.64 URZ, [UR4+0x58], UR8 ;  /* 0x0000580804ff75b2 */ /* 0x0004620008000100 */
[----:B------:R2:W1:Y:S02]  /*07f0*/  SYNCS.EXCH.64 URZ, [UR4+0x78], UR6 ;  /* 0x0000780604ff75b2 */ /* 0x0004640008000100 */
[----:B--2---:R-:W-:Y:S01]  /*0800*/  NOP ;  /* 0x0000000000007918 */ /* 0x004fe20000000000 */
.L_x_10:
[----:B------:R-:W2:Y:S01]  /*0810*/  SHFL.IDX PT, R2, R70, RZ, 0x1f ;  /* 0x00001fff46027589 */ /* 0x000ea200000e0000 */
[----:B------:R-:W-:Y:S01]  /*0820*/  NOP ;  /* 0x0000000000007918 */ /* 0x000fe20000000000 */
[----:B--2---:R-:W-:-:S13]  /*0830*/  ISETP.NE.AND P0, PT, R2, 0x3, PT ;  /* 0x000000030200780c */ /* 0x004fda0003f05270 */
[----:B------:R-:W-:Y:S05]  /*0840*/  @P0 BRA `(.L_x_11) ;  /* 0x0000000000300947 */ /* 0x000fea0003800000 */
[----:B-1----:R-:W1:Y:S01]  /*0850*/  S2UR UR4, SR_CgaCtaId ;  /* 0x00000000000479c3 */ /* 0x002e620000008800 */
[----:B------:R-:W-:Y:S01]  /*0860*/  UMOV UR6, 0x400 ;  /* 0x0000040000067882 */ /* 0x000fe20000000000 */
[----:B------:R-:W-:Y:S01]  /*0870*/  UMOV UR5, 0x20 ;  /* 0x0000002000057882 */ /* 0x000fe20000000000 */
[----:B------:R-:W-:Y:S01]  /*0880*/  ELECT P0, URZ, PT ;  /* 0x0000000000ff782f */ /* 0x000fe20003800000 */
[----:B-1----:R-:W-:Y:S02]  /*0890*/  ULEA UR6, UR4, UR6, 0x18 ;  /* 0x0000000604067291 */ /* 0x002fe4000f8ec0ff */
[----:B------:R-:W-:-:S04]  /*08a0*/  UIADD3 UR4, UPT, UPT, -UR5, 0x100000, URZ ;  /* 0x0010000005047890 */ /* 0x000fc8000fffe1ff */
[----:B------:R-:W-:Y:S02]  /*08b0*/  USHF.L.U32 UR5, UR4, 0xb, URZ ;  /* 0x0000000b04057899 */ /* 0x000fe400080006ff */
[----:B------:R-:W-:Y:S01]  /*08c0*/  USHF.L.U32 UR4, UR4, 0x1, URZ ;  /* 0x0000000104047899 */ /* 0x000fe200080006ff */
[----:B------:R-:W1:Y:S11]  /*08d0*/  FENCE.VIEW.ASYNC.S ;  /* 0x00000000000073c6 */ /* 0x000e760000000000 */
[----:B-1----:R2:W1:Y:S01]  /*08e0*/  SYNCS.EXCH.64 URZ, [UR6+0x80], UR4 ;  /* 0x0000800406ff75b2 */ /* 0x0024620008000100 */
[----:B------:R2:W1:Y:S02]  /*08f0*/  SYNCS.EXCH.64 URZ, [UR6+0x88], UR4 ;  /* 0x0000880406ff75b2 */ /* 0x0004640008000100 */
[----:B--2---:R-:W-:Y:S01]  /*0900*/  NOP ;  /* 0x0000000000007918 */ /* 0x004fe20000000000 */
.L_x_11:
[----:B------:R-:W2:Y:S01]  /*0910*/  SHFL.IDX PT, R2, R70, RZ, 0x1f ;  /* 0x00001fff46027589 */ /* 0x000ea200000e0000 */
[----:B------:R-:W-:Y:S01]  /*0920*/  NOP ;  /* 0x0000000000007918 */ /* 0x000fe20000000000 */
[----:B--2---:R-:W-:-:S13]  /*0930*/  ISETP.NE.AND P0, PT, R2, 0x4, PT ;  /* 0x000000040200780c */ /* 0x004fda0003f05270 */
[----:B------:R-:W-:Y:S05]  /*0940*/  @P0 BRA `(.L_x_12) ;  /* 0x0000000000440947 */ /* 0x000fea0003800000 */
[----:B-1----:R-:W1:Y:S01]  /*0950*/  S2UR UR6, SR_CgaCtaId ;  /* 0x00000000000679c3 */ /* 0x002e620000008800 */
[----:B------:R-:W-:Y:S01]  /*0960*/  UMOV UR4, 0x100 ;  /* 0x0000010000047882 */ /* 0x000fe20000000000 */
[----:B------:R-:W-:Y:S01]  /*0970*/  UMOV UR5, 0x400 ;  /* 0x0000040000057882 */ /* 0x000fe20000000000 */
[----:B------:R-:W-:Y:S01]  /*0980*/  USEL UR4, UR4, 0xe0, UP3 ;  /* 0x000000e004047887 */ /* 0x000fe20009800000 */
[----:B------:R-:W-:Y:S01]  /*0990*/  UMOV UR8, 0x1 ;  /* 0x0000000100087882 */ /* 0x000fe20000000000 */
[----:B------:R-:W-:Y:S01]  /*09a0*/  ELECT P0, URZ, PT ;  /* 0x0000000000ff782f */ /* 0x000fe20003800000 */
[----:B------:R-:W-:-:S04]  /*09b0*/  UIADD3 UR8, UPT, UPT, -UR8, 0x100000, URZ ;  /* 0x0010000008087890 */ /* 0x000fc8000fffe1ff */
[----:B------:R-:W-:Y:S02]  /*09c0*/  USHF.L.U32 UR9, UR8, 0xb, URZ ;  /* 0x0000000b08097899 */ /* 0x000fe400080006ff */
[----:B------:R-:W-:Y:S02]  /*09d0*/  USHF.L.U32 UR8, UR8, 0x1, URZ ;  /* 0x0000000108087899 */ /* 0x000fe400080006ff */
[----:B-1----:R-:W-:Y:S02]  /*09e0*/  ULEA UR6, UR6, UR5, 0x18 ;  /* 0x0000000506067291 */ /* 0x002fe4000f8ec0ff */
[----:B------:R-:W-:-:S04]  /*09f0*/  UIADD3 UR4, UPT, UPT, -UR4, 0x100000, URZ ;  /* 0x0010000004047890 */ /* 0x000fc8000fffe1ff */
[----:B------:R-:W-:Y:S02]  /*0a00*/  USHF.L.U32 UR5, UR4, 0xb, URZ ;  /* 0x0000000b04057899 */ /* 0x000fe400080006ff */
[----:B------:R-:W-:Y:S01]  /*0a10*/  USHF.L.U32 UR4, UR4, 0x1, URZ ;  /* 0x0000000104047899 */ /* 0x000fe200080006ff */
[----:B------:R-:W1:Y:S03]  /*0a20*/  FENCE.VIEW.ASYNC.S ;  /* 0x00000000000073c6 */ /* 0x000e660000000000 */
[----:B-1----:R2:W1:Y:S08]  /*0a30*/  SYNCS.EXCH.64 URZ, [UR6+0x90], UR8 ;  /* 0x0000900806ff75b2 */ /* 0x0024700008000100 */
[----:B------:R2:W1:Y:S02]  /*0a40*/  SYNCS.EXCH.64 URZ, [UR6+0x98], UR4 ;  /* 0x0000980406ff75b2 */ /* 0x0004640008000100 */
[----:B--2---:R-:W-:Y:S01]  /*0a50*/  NOP ;  /* 0x0000000000007918 */ /* 0x004fe20000000000 */
.L_x_12:
[----:B------:R-:W2:Y:S01]  /*0a60*/  SHFL.IDX PT, R2, R70, RZ, 0x1f ;  /* 0x00001fff46027589 */ /* 0x000ea200000e0000 */
[----:B------:R-:W1:Y:S01]  /*0a70*/  S2UR UR28, SR_CTAID.X ;  /* 0x00000000001c79c3 */ /* 0x000e620000002500 */
[----:B------:R-:W-:-:S07]  /*0a80*/  NOP ;  /* 0x0000000000007918 */ /* 0x000fce0000000000 */
[----:B------:R-:W1:Y:S01]  /*0a90*/  S2UR UR21, SR_CTAID.Y ;  /* 0x00000000001579c3 */ /* 0x000e620000002600 */
[----:B--2---:R-:W-:-:S13]  /*0aa0*/  ISETP.NE.AND P0, PT, R2, 0x5, PT ;  /* 0x000000050200780c */ /* 0x004fda0003f05270 */
[----:B-1----:R-:W-:Y:S05]  /*0ab0*/  @P0 BRA `(.L_x_13) ;  /* 0x0000000000480947 */ /* 0x002fea0003800000 */
[----:B------:R-:W1:Y:S01]  /*0ac0*/  S2UR UR4, SR_CgaCtaId ;  /* 0x00000000000479c3 */ /* 0x000e620000008800 */
        /* <DEDUP_REMOVED lines=12> */
[----:B-1----:R1:W2:Y:S01]  /*0b90*/  SYNCS.EXCH.64 URZ, [UR4+0xa0], UR8 ;  /* 0x0000a00804ff75b2 */ /* 0x0022a20008000100 */
[----:B------:R1:W1:Y:S01]  /*0ba0*/  SYNCS.EXCH.64 URZ, [UR4+0xb0], UR6 ;  /* 0x0000b00604ff75b2 */ /* 0x0002620008000100 */
[----:B------:R1:W1:Y:S01]  /*0bb0*/  SYNCS.EXCH.64 URZ, [UR4+0xa8], UR8 ;  /* 0x0000a80804ff75b2 */ /* 0x0002620008000100 */
[----:B------:R1:W1:Y:S01]  /*0bc0*/  SYNCS.EXCH.64 URZ, [UR4+0xb8], UR6 ;  /* 0x0000b80604ff75b2 */ /* 0x0002620008000100 */
[----:B------:R-:W-:Y:S01]  /*0bd0*/  NOP ;  /* 0x0000000000007918 */ /* 0x000fe20000000000 */
.L_x_13:
[----:B------:R-:W-:-:S05]  /*0be0*/  CS2R.32 R63, SR_CgaSize ;  /* 0x00000000003f7805 */ /* 0x000fca0000008a00 */
[----:B------:R-:W-:-:S05]  /*0bf0*/  IMAD R63, R63, -0xa0, RZ ;  /* 0xffffff603f3f7824 */ /* 0x000fca00078e02ff */
[----:B------:R-:W-:-:S14]  /*0c00*/  R2UR UR5, R63 ;  /* 0x000000003f0572ca */ /* 0x000fdc00000e0000 */
[----:B------:R-:W3:Y:S01]  /*0c10*/  LDCU UR5, c[0x0][UR5+0x2b0] ;  /* 0x00005600050577ac */ /* 0x000ee20008000800 */
[----:B------:R-:W-:Y:S02]  /*0c20*/  I2FP.F32.U32 R5, UR28 ;  /* 0x0000001c00057c45 */ /* 0x000fe40008201000 */
[----:B------:R-:W-:-:S05]  /*0c30*/  CS2R.32 R2, SR_CgaSize ;  /* 0x0000000000027805 */ /* 0x000fca0000008a00 */
[----:B------:R-:W-:-:S06]  /*0c40*/  IMAD R2, R2, -0xa0, RZ ;  /* 0xffffff6002027824 */ /* 0x000fcc00078e02ff */
[----:B------:R-:W4:Y:S01]  /*0c50*/  LDC R2, c[0x0][R2+0x2a0] ;  /* 0x0000a80002027b82 */ /* 0x000f220000000800 */
[----:B------:R-:W-:Y:S02]  /*0c60*/  I2FP.F32.U32 R4, UR21 ;  /* 0x0000001500047c45 */ /* 0x000fe40008201000 */
[----:B------:R-:W-:-:S05]  /*0c70*/  CS2R.32 R63, SR_CgaSize ;  /* 0x00000000003f7805 */ /* 0x000fca0000008a00 */
[----:B------:R-:W-:-:S05]  /*0c80*/  IMAD R63, R63, -0xa0, RZ ;  /* 0xffffff603f3f7824 */ /* 0x000fca00078e02ff */
[----:B-1----:R-:W-:-:S14]  /*0c90*/  R2UR UR4, R63 ;  /* 0x000000003f0472ca */ /* 0x002fdc00000e0000 */
[----:B------:R-:W1:Y:S01]  /*0ca0*/  LDCU UR4, c[0x0][UR4+0x2b4] ;  /* 0x00005680040477ac */ /* 0x000e620008000800 */
[----:B------:R-:W-:Y:S01]  /*0cb0*/  NOP ;  /* 0x0000000000007918 */ /* 0x000fe20000000000 */
[----:B------:R-:W2:Y:S01]  /*0cc0*/  LDCU UR19, c[0x0][0xc24] ;  /* 0x00018480ff1377ac */ /* 0x000ea20008000800 */
[----:B------:R-:W-:-:S05]  /*0cd0*/  CS2R.32 R3, SR_CgaSize ;  /* 0x0000000000037805 */ /* 0x000fca0000008a00 */
[----:B------:R-:W-:-:S06]  /*0ce0*/  IMAD R3, R3, -0xa0, RZ ;  /* 0xffffff6003037824 */ /* 0x000fcc00078e02ff */
[----:B------:R-:W4:Y:S01]  /*0cf0*/  LDC R3, c[0x0][R3+0x2a4] ;  /* 0x0000a90003037b82 */ /* 0x000f220000000800 */
[----:B---3--:R-:W-:-:S07]  /*0d00*/  FMUL R5, R5, UR5 ;  /* 0x0000000505057c20 */ /* 0x008fce0008400000 */
[----:B------:R-:W3:Y:S01]  /*0d10*/  S2UR UR50, SR_CTAID.Z ;  /* 0x00000000003279c3 */ /* 0x000ee20000002700 */
[----:B-1----:R-:W-:Y:S01]  /*0d20*/  FMUL R4, R4, UR4 ;  /* 0x0000000404047c20 */ /* 0x002fe20008400000 */
[----:B------:R-:W1:Y:S01]  /*0d30*/  F2I.U32.TRUNC.NTZ R63, R5 ;  /* 0x00000005003f7305 */ /* 0x000e62000020f000 */
[----:B--2---:R-:W-:-:S07]  /*0d40*/  UISETP.GE.AND UP0, UPT, UR19, 0x1, UPT ;  /* 0x000000011300788c */ /* 0x004fce000bf06270 */
[----:B------:R-:W2:Y:S01]  /*0d50*/  F2I.U32.TRUNC.NTZ R62, R4 ;  /* 0x00000004003e7305 */ /* 0x000ea2000020f000 */
[----:B-1----:R-:W-:-:S05]  /*0d60*/  IADD3 R63, PT, PT, -R63, RZ, RZ ;  /* 0x000000ff3f3f7210 */ /* 0x002fca0007ffe1ff */
[----:B----4-:R-:W-:Y:S01]  /*0d70*/  IMAD R63, R2, R63, UR28 ;  /* 0x0000001c023f7e24 */ /* 0x010fe2000f8e023f */
[----:B--2---:R-:W-:-:S05]  /*0d80*/  IADD3 R62, PT, PT, -R62, RZ, RZ ;  /* 0x000000ff3e3e7210 */ /* 0x004fca0007ffe1ff */
[----:B------:R-:W-:Y:S01]  /*0d90*/  IMAD R62, R3, R62, UR21 ;  /* 0x00000015033e7e24 */ /* 0x000fe2000f8e023e */
[----:B------:R-:W-:Y:S06]  /*0da0*/  BAR.SYNC.DEFER_BLOCKING 0x0 ;  /* 0x0000000000007b1d */ /* 0x000fec0000010000 */
[----:B---3--:R-:W-:Y:S05]  /*0db0*/  BRA.U !UP0, `(.L_x_14) ;  /* 0x0000000108d47547 */ /* 0x008fea000b800000 */
[----:B------:R-:W1:Y:S01]  /*0dc0*/  LDCU.128 UR24, c[0x0][0xc10] ;  /* 0x00018200ff1877ac */ /* 0x000e620008000c00 */
[----:B------:R-:W2:Y:S01]  /*0dd0*/  LDCU UR6, c[0x0][0x370] ;  /* 0x00006e00ff0677ac */ /* 0x000ea20008000800 */
[----:B------:R-:W3:Y:S01]  /*0de0*/  LDCU UR4, c[0x0][0x374] ;  /* 0x00006e80ff0477ac */ /* 0x000ee20008000800 */
[----:B------:R-:W4:Y:S01]  /*0df0*/  LDCU UR20, c[0x0][0xc0c] ;  /* 0x00018180ff1477ac */ /* 0x000f220008000800 */
[----:B------:R-:W4:Y:S01]  /*0e00*/  LDCU UR5, c[0x0][0xc20] ;  /* 0x00018400ff0577ac */ /* 0x000f220008000800 */
[----:B------:R-:W4:Y:S01]  /*0e10*/  LDCU.64 UR16, c[0x0][0xc28] ;  /* 0x00018500ff1077ac */ /* 0x000f220008000a00 */
[----:B-1----:R-:W-:Y:S02]  /*0e20*/  UISETP.NE.AND UP0, UPT, UR26, 0x1, UPT ;  /* 0x000000011a00788c */ /* 0x002fe4000bf05270 */
[----:B---3--:R-:W-:Y:S02]  /*0e30*/  UIMAD.WIDE.U32 UR8, UR4, UR27, URZ ;  /* 0x0000001b040872a5 */ /* 0x008fe4000f8e00ff */
[----:B--2---:R-:W-:-:S02]  /*0e40*/  UIMAD.WIDE.U32 UR10, UR6, UR24, URZ ;  /* 0x00000018060a72a5 */ /* 0x004fc4000f8e00ff */
[----:B----4-:R-:W-:Y:S02]  /*0e50*/  UISETP.NE.AND UP2, UPT, UR20, 0x1, UPT ;  /* 0x000000011400788c */ /* 0x010fe4000bf45270 */
[----:B------:R-:W-:Y:S01]  /*0e60*/  UISETP.NE.AND UP4, UPT, UR19, 0x1, UPT ;  /* 0x000000011300788c */ /* 0x000fe2000bf85270 */
[----:B------:R-:W-:Y:S02]  /*0e70*/  UMOV UR8, UR9 ;  /* 0x0000000900087c82 */ /* 0x000fe40008000000 */
[----:B------:R-:W-:Y:S01]  /*0e80*/  UMOV UR10, UR11 ;  /* 0x0000000b000a7c82 */ /* 0x000fe20008000000 */
[----:B------:R-:W-:Y:S02]  /*0e90*/  @UP0 USHF.R.U32.HI UR4, URZ, UR5, UR8 ;  /* 0x00000005ff040299 */ /* 0x000fe40008011608 */
[----:B------:R-:W-:Y:S02]  /*0ea0*/  UIMAD.WIDE.U32 UR12, UR21, UR27, URZ ;  /* 0x0000001b150c72a5 */ /* 0x000fe4000f8e00ff */
[----:B------:R-:W-:-:S02]  /*0eb0*/  UIMAD.WIDE.U32 UR8, UR4, UR16, URZ ;  /* 0x00000010040872a5 */ /* 0x000fc4000f8e00ff */
[----:B------:R-:W-:Y:S02]  /*0ec0*/  @UP2 USHF.R.U32.HI UR6, URZ, UR25, UR10 ;  /* 0x00000019ff062299 */ /* 0x000fe4000801160a */
[----:B------:R-:W-:Y:S02]  /*0ed0*/  UIMAD.WIDE.U32 UR14, UR28, UR24, URZ ;  /* 0x000000181c0e72a5 */ /* 0x000fe4000f8e00ff */
[----:B------:R-:W-:Y:S01]  /*0ee0*/  UIMAD.WIDE.U32 UR10, UR6, UR16, URZ ;  /* 0x00000010060a72a5 */ /* 0x000fe2000f8e00ff */
[----:B------:R-:W-:Y:S01]  /*0ef0*/  UMOV UR12, UR13 ;  /* 0x0000000d000c7c82 */ /* 0x000fe20008000000 */
[----:B------:R-:W-:Y:S01]  /*0f00*/  UMOV UR8, UR9 ;  /* 0x0000000900087c82 */ /* 0x000fe20008000000 */
[----:B------:R-:W-:Y:S02]  /*0f10*/  USHF.R.U32.HI UR12, URZ, UR5, UR12 ;  /* 0x00000005ff0c7299 */ /* 0x000fe4000801160c */
[----:B------:R-:W-:Y:S01]  /*0f20*/  @UP4 USHF.R.U32.HI UR4, URZ, UR17, UR8 ;  /* 0x00000011ff044299 */ /* 0x000fe20008011608 */
[----:B------:R-:W-:Y:S01]  /*0f30*/  UMOV UR14, UR15 ;  /* 0x0000000f000e7c82 */ /* 0x000fe20008000000 */
[----:B------:R-:W-:Y:S01]  /*0f40*/  UMOV UR10, UR11 ;  /* 0x0000000b000a7c82 */ /* 0x000fe20008000000 */
[----:B------:R-:W-:-:S02]  /*0f50*/  USHF.R.U32.HI UR14, URZ, UR25, UR14 ;  /* 0x00000019ff0e7299 */ /* 0x000fc4000801160e */
[----:B------:R-:W-:Y:S02]  /*0f60*/  USEL UR5, UR21, UR12, !UP0 ;  /* 0x0000000c15057287 */ /* 0x000fe4000c000000 */
[----:B------:R-:W-:Y:S02]  /*0f70*/  @UP4 USHF.R.U32.HI UR6, URZ, UR17, UR10 ;  /* 0x00000011ff064299 */ /* 0x000fe4000801160a */
[----:B------:R-:W-:Y:S02]  /*0f80*/  UIMAD UR7, UR4, UR19, URZ ;  /* 0x00000013040772a4 */ /* 0x000fe4000f8e02ff */
[----:B------:R-:W-:Y:S02]  /*0f90*/  USEL UR4, UR28, UR14, !UP2 ;  /* 0x0000000e1c047287 */ /* 0x000fe4000d000000 */
[----:B------:R-:W-:Y:S02]  /*0fa0*/  UIMAD UR10, UR6, UR19, URZ ;  /* 0x00000013060a72a4 */ /* 0x000fe4000f8e02ff */
[----:B------:R-:W-:-:S02]  /*0fb0*/  UISETP.GE.AND UP0, UPT, UR5, UR7, UPT ;  /* 0x000000070500728c */ /* 0x000fc4000bf06270 */
[----:B------:R-:W-:Y:S02]  /*0fc0*/  UIMAD.WIDE.U32 UR8, UR5, UR16, URZ ;  /* 0x00000010050872a5 */ /* 0x000fe4000f8e00ff */
[----:B------:R-:W-:Y:S02]  /*0fd0*/  UISETP.GE.OR UP0, UPT, UR4, UR10, UP0 ;  /* 0x0000000a0400728c */ /* 0x000fe40008706670 */
[----:B------:R-:W-:Y:S02]  /*0fe0*/  UIMAD.WIDE.U32 UR10, UR4, UR16, URZ ;  /* 0x00000010040a72a5 */ /* 0x000fe4000f8e00ff */
[----:B------:R-:W-:Y:S01]  /*0ff0*/  UIADD3 UR10, UPT, UPT, -UR4, URZ, URZ ;  /* 0x000000ff040a7290 */ /* 0x000fe2000fffe1ff */
[----:B------:R-:W-:Y:S01]  /*1000*/  UMOV UR8, UR9 ;  /* 0x0000000900087c82 */ /* 0x000fe20008000000 */
[----:B------:R-:W-:Y:S02]  /*1010*/  UIADD3 UR9, UPT, UPT, -UR5, URZ, URZ ;  /* 0x000000ff05097290 */ /* 0x000fe4000fffe1ff */
[----:B------:R-:W-:-:S03]  /*1020*/  USHF.R.U32.HI UR8, URZ, UR17, UR8 ;  /* 0x00000011ff087299 */ /* 0x000fc60008011608 */
[----:B------:R-:W-:Y:S01]  /*1030*/  @!UP0 UMOV UR7, UR11 ;  /* 0x0000000b00078c82 */ /* 0x000fe20008000000 */
[----:B------:R-:W-:Y:S02]  /*1040*/  UIMAD UR21, UR26, UR9, UR21 ;  /* 0x000000091a1572a4 */ /* 0x000fe4000f8e0215 */
[----:B------:R-:W-:Y:S02]  /*1050*/  USEL UR8, UR5, UR8, !UP4 ;  /* 0x0000000805087287 */ /* 0x000fe4000e000000 */
[----:B------:R-:W-:Y:S02]  /*1060*/  @!UP0 USHF.R.U32.HI UR7, URZ, UR17, UR7 ;  /* 0x00000011ff078299 */ /* 0x000fe40008011607 */
[----:B------:R-:W-:Y:S02]  /*1070*/  UIADD3 UR9, UPT, UPT, -UR8, URZ, URZ ;  /* 0x000000ff08097290 */ /* 0x000fe4000fffe1ff */
[----:B------:R-:W-:Y:S02]  /*1080*/  @!UP0 USEL UR7, UR4, UR7, !UP4 ;  /* 0x0000000704078287 */ /* 0x000fe4000e000000 */
[----:B------:R-:W-:-:S02]  /*1090*/  UIMAD UR9, UR19, UR9, UR5 ;  /* 0x00000009130972a4 */ /* 0x000fc4000f8e0205 */
[----:B------:R-:W-:Y:S02]  /*10a0*/  @!UP0 UIADD3 UR8, UPT, UPT, UR8, -UR7, URZ ;  /* 0x8000000708088290 */ /* 0x000fe4000fffe0ff */
[----:B------:R-:W-:Y:S02]  /*10b0*/  @!UP0 UIMAD UR7, UR9, UR6, UR7 ;  /* 0x00000006090782a4 */ /* 0x000fe4000f8e0207 */
[----:B------:R-:W-:Y:S02]  /*10c0*/  @!UP0 UIMAD UR5, UR8, UR19, UR4 ;  /* 0x00000013080582a4 */ /* 0x000fe4000f8e0204 */
[----:B------:R-:W-:Y:S02]  /*10d0*/  UIMAD UR6, UR20, UR10, UR28 ;  /* 0x0000000a140672a4 */ /* 0x000fe4000f8e021c */
[----:B------:R-:W-:Y:S01]  /*10e0*/  UIMAD UR21, UR5, UR26, UR21 ;  /* 0x0000001a051572a4 */ /* 0x000fe2000f8e0215 */
[----:B------:R-:W-:Y:S02]  /*10f0*/  @!UP0 UMOV UR4, UR7 ;  /* 0x0000000700048c82 */ /* 0x000fe40008000000 */
[----:B------:R-:W-:-:S12]  /*1100*/  UIMAD UR28, UR4, UR20, UR6 ;  /* 0x00000014041c72a4 */ /* 0x000fd8000f8e0206 */
.L_x_14:
[----:B------:R-:W1:Y:S02]  /*1110*/  LDCU UR4, c[0x0][0xc30] ;  /* 0x00018600ff0477ac */ /* 0x000e640008000800 */
[----:B-1----:R-:W-:-:S09]  /*1120*/  UISETP.NE.AND UP0, UPT, UR4, 0x1, UPT ;  /* 0x000000010400788c */ /* 0x002fd2000bf05270 */
[----:B------:R-:W-:Y:S05]  /*1130*/  BRA.U UP0, `(.L_x_15) ;  /* 0x0000000100447547 */ /* 0x000fea000b800000 */
[----:B------:R-:W1:Y:S01]  /*1140*/  LDCU.128 UR8, c[0x0][0xc10] ;  /* 0x00018200ff0877ac */ /* 0x000e620008000c00 */
[----:B------:R-:W2:Y:S01]  /*1150*/  LDCU UR12, c[0x0][0xc0c] ;  /* 0x00018180ff0c77ac */ /* 0x000ea20008000800 */
[----:B------:R-:W3:Y:S01]  /*1160*/  LDCU UR13, c[0x0][0xc20] ;  /* 0x00018400ff0d77ac */ /* 0x000ee20008000800 */
[----:B-1----:R-:W-:Y:S02]  /*1170*/  UIMAD.WIDE.U32 UR6, UR28, UR8, URZ ;  /* 0x000000081c0672a5 */ /* 0x002fe4000f8e00ff */
[----:B------:R-:W-:Y:S02]  /*1180*/  UIMAD.WIDE.U32 UR4, UR21, UR11, URZ ;  /* 0x0000000b150472a5 */ /* 0x000fe4000f8e00ff */
[----:B--2---:R-:W-:Y:S02]  /*1190*/  UISETP.NE.AND UP2, UPT, UR12, 0x1, UPT ;  /* 0x000000010c00788c */ /* 0x004fe4000bf45270 */
[----:B------:R-:W-:Y:S01]  /*11a0*/  UISETP.NE.AND UP0, UPT, UR10, 0x1, UPT ;  /* 0x000000010a00788c */ /* 0x000fe2000bf05270 */
[----:B------:R-:W-:-:S02]  /*11b0*/  UMOV UR6, UR7 ;  /* 0x0000000700067c82 */ /* 0x000fc40008000000 */
[----:B------:R-:W-:Y:S01]  /*11c0*/  UMOV UR4, UR5 ;  /* 0x0000000500047c82 */ /* 0x000fe20008000000 */
[----:B------:R-:W-:Y:S02]  /*11d0*/  USHF.R.U32.HI UR6, URZ, UR9, UR6 ;  /* 0x00000009ff067299 */ /* 0x000fe40008011606 */
[----:B---3--:R-:W-:Y:S02]  /*11e0*/  USHF.R.U32.HI UR4, URZ, UR13, UR4 ;  /* 0x0000000dff047299 */ /* 0x008fe40008011604 */
[----:B------:R-:W-:Y:S02]  /*11f0*/  USEL UR5, UR28, UR6, !UP2 ;  /* 0x000000061c057287 */ /* 0x000fe4000d000000 */
[----:B------:R-:W-:-:S04]  /*1200*/  USEL UR4, UR21, UR4, !UP0 ;  /* 0x0000000415047287 */ /* 0x000fc8000c000000 */
[----:B------:R-:W-:Y:S02]  /*1210*/  UIADD3 UR6, UPT, UPT, UR5, -UR4, URZ ;  /* 0x8000000405067290 */ /* 0x000fe4000fffe0ff */
[----:B------:R-:W-:Y:S02]  /*1220*/  UIADD3 UR4, UPT, UPT, -UR5, UR4, URZ ;  /* 0x0000000405047290 */ /* 0x000fe4000fffe1ff */
[----:B------:R-:W-:Y:S02]  /*1230*/  UIMAD UR21, UR6, UR10, UR21 ;  /* 0x0000000a061572a4 */ /* 0x000fe4000f8e0215 */
[----:B------:R-:W-:-:S12]  /*1240*/  UIMAD UR28, UR4, UR12, UR28 ;  /* 0x0000000c041c72a4 */ /* 0x000fd8000f8e021c */
.L_x_15:
[----:B------:R-:W-:Y:S01]  /*1250*/  BAR.SYNC.DEFER_BLOCKING 0x0 ;  /* 0x0000000000007b1d */ /* 0x000fe20000010000 */
[----:B------:R-:W-:Y:S01]  /*1260*/  UISETP.NE.AND UP0, UPT, UR18, 0x2, UPT ;  /* 0x000000021200788c */ /* 0x000fe2000bf05270 */
[----:B------:R-:W-:Y:S02]  /*1270*/  ISETP.NE.OR P3, PT, R0, 0x2, !P3 ;  /* 0x000000020000780c */ /* 0x000fe40005f65670 */
[----:B------:R-:W-:Y:S02]  /*1280*/  LOP3.LUT R0, R68, 0x1f, RZ, 0xc0, !PT ;  /* 0x0000001f44007812 */ /* 0x000fe400078ec0ff */
[----:B------:R-:W1:Y:S04]  /*1290*/  LDCU UR39, c[0x0][0xc24] ;  /* 0x00018480ff2777ac */ /* 0x000e680008000800 */
[----:B------:R-:W-:Y:S05]  /*12a0*/  BRA.U UP0, `(.L_x_16) ;  /* 0x0000002100587547 */ /* 0x000fea000b800000 */
[----:B------:R-:W2:Y:S01]  /*12b0*/  LDCU UR7, c[0x0][0x394] ;  /* 0x00007280ff0777ac */ /* 0x000ea20008000800 */
[----:B------:R-:W-:Y:S01]  /*12c0*/  PLOP3.LUT P1, PT, PT, PT, UP3, 0x80, 0x8 ;  /* 0x000000000008781c */ /* 0x000fe20003f2f038 */
[----:B------:R-:W-:Y:S01]  /*12d0*/  IMAD.MOV.U32 R8, RZ, RZ, RZ ;  /* 0x000000ffff087224 */ /* 0x000fe200078e00ff */
[----:B------:R-:W-:Y:S01]  /*12e0*/  ISETP.EQ.OR P2, PT, R0, RZ, P3 ;  /* 0x000000ff0000720c */ /* 0x000fe20001f42670 */
[----:B------:R-:W3:Y:S01]  /*12f0*/  LDCU UR6, c[0x0][0x5d8] ;  /* 0x0000bb00ff0677ac */ /* 0x000ee20008000800 */
[----:B------:R-:W-:Y:S01]  /*1300*/  PLOP3.LUT P1, PT, P1, PT, PT, 0x8, 0x80 ;  /* 0x000000000080781c */ /* 0x000fe20000f2e170 */
[----:B------:R-:W4:Y:S01]  /*1310*/  LDCU UR76, c[0x0][0x370] ;  /* 0x00006e00ff4c77ac */ /* 0x000f220008000800 */
[----:B------:R-:W1:Y:S01]  /*1320*/  LDCU.64 UR68, c[0x0][0x348] ;  /* 0x00006900ff4477ac */ /* 0x000e620008000a00 */
[----:B------:R-:W1:Y:S01]  /*1330*/  LDCU UR75, c[0x0][0x374] ;  /* 0x00006e80ff4b77ac */ /* 0x000e620008000800 */
[----:B--2---:R-:W-:Y:S02]  /*1340*/  UIADD3 UR5, UPT, UPT, UR7, 0x3f, URZ ;  /* 0x0000003f07057890 */ /* 0x004fe4000fffe0ff */
[----:B---3--:R-:W-:-:S02]  /*1350*/  UIADD3 UR6, UPT, UPT, UR6, 0x7f, URZ ;  /* 0x0000007f06067890 */ /* 0x008fc4000fffe0ff */
[----:B------:R-:W-:Y:S02]  /*1360*/  USHF.R.S32.HI UR4, URZ, 0x1f, UR5 ;  /* 0x0000001fff047899 */ /* 0x000fe40008011405 */
[----:B------:R-:W-:Y:S02]  /*1370*/  UIADD3 UR9, UPT, UPT, UR7, 0x7e, URZ ;  /* 0x0000007e07097890 */ /* 0x000fe4000fffe0ff */
[----:B------:R-:W-:Y:S02]  /*1380*/  ULEA.HI UR4, UR4, UR5, URZ, 0x6 ;  /* 0x0000000504047291 */ /* 0x000fe4000f8f30ff */
[----:B------:R-:W-:Y:S02]  /*1390*/  UIADD3 UR5, UPT, UPT, UR7, -0x1, URZ ;  /* 0xffffffff07057890 */ /* 0x000fe4000fffe0ff */
[----:B------:R-:W-:Y:S01]  /*13a0*/  USHF.R.S32.HI UR8, URZ, 0x6, UR4 ;  /* 0x00000006ff087899 */ /* 0x000fe20008011404 */
[----:B------:R-:W-:Y:S01]  /*13b0*/  IMAD.U32 R2, RZ, RZ, UR9 ;  /* 0x00000009ff027e24 */ /* 0x000fe2000f8e00ff */
[----:B------:R-:W-:-:S02]  /*13c0*/  USHF.R.S32.HI UR4, URZ, 0x1f, UR6 ;  /* 0x0000001fff047899 */ /* 0x000fc40008011406 */
[----:B------:R-:W-:Y:S02]  /*13d0*/  UISETP.LT.U32.AND UP0, UPT, UR8, 0x4, UPT ;  /* 0x000000040800788c */ /* 0x000fe4000bf01070 */
[----:B------:R-:W-:Y:S01]  /*13e0*/  UISETP.GE.U32.AND UP1, UPT, UR5, -0x7f, UPT ;  /* 0xffffff810500788c */ /* 0x000fe2000bf26070 */
[----:B------:R-:W-:Y:S01]  /*13f0*/  IMAD.U32 R3, RZ, RZ, UR8 ;  /* 0x00000008ff037e24 */ /* 0x000fe2000f8e00ff */
[----:B------:R-:W-:Y:S02]  /*1400*/  ULEA.HI UR4, UR4, UR6, URZ, 0x7 ;  /* 0x0000000604047291 */ /* 0x000fe4000f8f38ff */
[----:B------:R-:W-:Y:S02]  /*1410*/  USEL UR77, UR8, 0x4, UP0 ;  /* 0x00000004084d7887 */ /* 0x000fe40008000000 */
[----:B------:R-:W-:Y:S02]  /*1420*/  USHF.R.S32.HI UR74, URZ, 0x7, UR4 ;  /* 0x00000007ff4a7899 */ /* 0x000fe40008011404 */
[----:B------:R-:W-:-:S02]  /*1430*/  UIADD3 UR4, UPT, UPT, UR8, -UR77, URZ ;  /* 0x8000004d08047290 */ /* 0x000fc4000fffe0ff */
[----:B------:R-:W-:Y:S02]  /*1440*/  UIADD3 UR67, UPT, UPT, UR77, -0x1, URZ ;  /* 0xffffffff4d437890 */ /* 0x000fe4000fffe0ff */
[----:B------:R-:W-:Y:S02]  /*1450*/  @UP1 UIADD3 UR67, UPT, UPT, UR77, URZ, URZ ;  /* 0x000000ff4d431290 */ /* 0x000fe4000fffe0ff */
[----:B------:R-:W-:Y:S01]  /*1460*/  MOV R9, UR4 ;  /* 0x0000000400097c02 */ /* 0x000fe20008000f00 */
[----:B------:R-:W-:Y:S01]  /*1470*/  UMOV UR56, 0x1 ;  /* 0x0000000100387882 */ /* 0x000fe20000000000 */
[----:B------:R-:W-:Y:S01]  /*1480*/  UIADD3 UR67, UPT, UPT, UR67, 0x1, URZ ;  /* 0x0000000143437890 */ /* 0x000fe2000fffe0ff */
[----:B-1--4-:R-:W-:-:S11]  /*1490*/  UMOV UR58, URZ ;  /* 0x000000ff003a7c82 */ /* 0x012fd60008000000 */
.L_x_32:
[----:B------:R-:W-:Y:S01]  /*14a0*/  IMAD.U32 R5, RZ, RZ, UR74 ;  /* 0x0000004aff057e24 */ /* 0x000fe2000f8e00ff */
[----:B------:R-:W1:Y:S01]  /*14b0*/  LDCU UR66, c[0x0][0x5dc] ;  /* 0x0000bb80ff4277ac */ /* 0x000e620008000800 */
[----:B------:R-:W-:-:S03]  /*14c0*/  R2UR UR12, R2 ;  /* 0x00000000020c72ca */ /* 0x000fc600000e0000 */
[-C--:B------:R-:W-:Y:S01]  /*14d0*/  IABS R0, R5.reuse ;  /* 0x0000000500007213 */ /* 0x080fe20000000000 */
[----:B------:R-:W2:Y:S01]  /*14e0*/  LDCU UR11, c[0x0][0x5e0] ;  /* 0x0000bc00ff0b77ac */ /* 0x000ea20008000800 */
[----:B------:R-:W-:Y:S02]  /*14f0*/  IABS R5, R5 ;  /* 0x0000000500057213 */ /* 0x000fe40000000000 */
[----:B------:R-:W-:Y:S01]  /*1500*/  R2UR UR6, R0 ;  /* 0x00000000000672ca */ /* 0x000fe200000e0000 */
[----:B------:R-:W-:Y:S01]  /*1510*/  UMOV UR57, 0x400 ;  /* 0x0000040000397882 */ /* 0x000fe20000000000 */
[----:B------:R-:W-:Y:S01]  /*1520*/  USHF.L.U32 UR54, UR28, 0x6, URZ ;  /* 0x000000061c367899 */ /* 0x000fe200080006ff */
[----:B------:R-:W-:Y:S01]  /*1530*/  UMOV UR15, URZ ;  /* 0x000000ff000f7c82 */ /* 0x000fe20008000000 */
[----:B-1----:R-:W-:-:S09]  /*1540*/  IMAD.U32 R4, RZ, RZ, UR66 ;  /* 0x00000042ff047e24 */ /* 0x002fd2000f8e00ff */
[----:B------:R-:W1:Y:S08]  /*1550*/  I2F.RP R7, UR6 ;  /* 0x0000000600077d06 */ /* 0x000e700008209400 */
[----:B-1----:R-:W1:Y:S02]  /*1560*/  MUFU.RCP R6, R7 ;  /* 0x0000000700067308 */ /* 0x002e640000001000 */
[----:B-1----:R-:W-:-:S06]  /*1570*/  VIADD R6, R6, 0xffffffe ;  /* 0x0ffffffe06067836 */ /* 0x002fcc0000000000 */
[----:B------:R-:W1:Y:S02]  /*1580*/  F2I.FTZ.U32.TRUNC.NTZ R0, R6 ;  /* 0x0000000600007305 */ /* 0x000e64000021f000 */
[----:B-1----:R-:W-:Y:S02]  /*1590*/  R2UR UR5, R0 ;  /* 0x00000000000572ca */ /* 0x002fe400000e0000 */
[----:B------:R-:W-:Y:S01]  /*15a0*/  IABS R0, R4 ;  /* 0x0000000400007213 */ /* 0x000fe20000000000 */
[----:B------:R-:W-:-:S03]  /*15b0*/  IMAD.U32 R4, RZ, RZ, UR21 ;  /* 0x00000015ff047e24 */ /* 0x000fc6000f8e00ff */
[----:B------:R-:W-:Y:S01]  /*15c0*/  R2UR UR8, R0 ;  /* 0x00000000000872ca */ /* 0x000fe200000e0000 */
[----:B------:R-:W-:Y:S01]  /*15d0*/  IMAD.MOV R0, RZ, RZ, -R5 ;  /* 0x000000ffff007224 */ /* 0x000fe200078e0a05 */
[----:B------:R-:W-:-:S04]  /*15e0*/  IABS R4, R4 ;  /* 0x0000000400047213 */ /* 0x000fc80000000000 */
[----:B------:R-:W-:Y:S01]  /*15f0*/  R2UR UR9, R4 ;  /* 0x00000000040972ca */ /* 0x000fe200000e0000 */
[----:B------:R-:W-:-:S04]  /*1600*/  UIADD3 UR4, UPT, UPT, URZ, -UR5, URZ ;  /* 0x80000005ff047290 */ /* 0x000fc8000fffe0ff */
[----:B------:R-:W-:Y:S02]  /*1610*/  UIMAD UR7, UR4, UR6, URZ ;  /* 0x00000006040772a4 */ /* 0x000fe4000f8e02ff */
[----:B------:R-:W1:Y:S01]  /*1620*/  I2F.RP R4, UR8 ;  /* 0x0000000800047d06 */ /* 0x000e620008209400 */
[----:B------:R-:W-:Y:S02]  /*1630*/  UMOV UR4, URZ ;  /* 0x000000ff00047c82 */ /* 0x000fe40008000000 */
[----:B------:R-:W-:Y:S02]  /*1640*/  UIMAD.WIDE.U32 UR4, UR5, UR7, UR4 ;  /* 0x00000007050472a5 */ /* 0x000fe4000f8e0004 */
[----:B------:R-:W-:-:S05]  /*1650*/  R2UR UR7, R0 ;  /* 0x00000000000772ca */ /* 0x000fca00000e0000 */
[----:B------:R-:W-:Y:S02]  /*1660*/  UMOV UR4, UR5 ;  /* 0x0000000500047c82 */ /* 0x000fe40008000000 */
[----:B------:R-:W-:Y:S01]  /*1670*/  UIMAD.WIDE.U32 UR4, UR4, UR9, URZ ;  /* 0x00000009040472a5 */ /* 0x000fe2000f8e00ff */
[----:B-1----:R-:W1:Y:S06]  /*1680*/  MUFU.RCP R4, R4 ;  /* 0x0000000400047308 */ /* 0x002e6c0000001000 */
[----:B------:R-:W-:Y:S02]  /*1690*/  UMOV UR4, UR5 ;  /* 0x0000000500047c82 */ /* 0x000fe40008000000 */
[----:B------:R-:W-:-:S04]  /*16a0*/  UIMAD UR5, UR4, UR7, UR9 ;  /* 0x00000007040572a4 */ /* 0x000fc8000f8e0209 */
[----:B------:R-:W-:Y:S01]  /*16b0*/  UISETP.GT.U32.AND UP0, UPT, UR6, UR5, UPT ;  /* 0x000000050600728c */ /* 0x000fe2000bf04070 */
[----:B-1----:R-:W-:-:S10]  /*16c0*/  VIADD R5, R4, 0xffffffe ;  /* 0x0ffffffe04057836 */ /* 0x002fd40000000000 */
[----:B------:R-:W-:Y:S01]  /*16d0*/  @!UP0 UIADD3 UR5, UPT, UPT, UR5, -UR6, URZ ;  /* 0x8000000605058290 */ /* 0x000fe2000fffe0ff */
[----:B------:R-:W1:Y:S01]  /*16e0*/  F2I.FTZ.U32.TRUNC.NTZ R0, R5 ;  /* 0x0000000500007305 */ /* 0x000e62000021f000 */
[----:B------:R-:W-:Y:S02]  /*16f0*/  @!UP0 UIADD3 UR4, UPT, UPT, UR4, 0x1, URZ ;  /* 0x0000000104048890 */ /* 0x000fe4000fffe0ff */
[----:B------:R-:W-:Y:S02]  /*1700*/  UISETP.GE.U32.AND UP1, UPT, UR5, UR6, UPT ;  /* 0x000000060500728c */ /* 0x000fe4000bf26070 */
[----:B------:R-:W-:-:S04]  /*1710*/  ULOP3.LUT UR5, UR21, UR74, URZ, 0x3c, !UPT ;  /* 0x0000004a15057292 */ /* 0x000fc8000f8e3cff */
[----:B------:R-:W-:-:S05]  /*1720*/  UISETP.GE.AND UP0, UPT, UR5, URZ, UPT ;  /* 0x000000ff0500728c */ /* 0x000fca000bf06270 */
[----:B------:R-:W-:Y:S01]  /*1730*/  @UP1 UIADD3 UR4, UPT, UPT, UR4, 0x1, URZ ;  /* 0x0000000104041890 */ /* 0x000fe2000fffe0ff */
[----:B-1----:R-:W-:Y:S01]  /*1740*/  R2UR UR5, R0 ;  /* 0x00000000000572ca */ /* 0x002fe200000e0000 */
[----:B------:R-:W-:Y:S01]  /*1750*/  UISETP.NE.AND UP1, UPT, UR74, URZ, UPT ;  /* 0x000000ff4a00728c */ /* 0x000fe2000bf25270 */
[----:B--2---:R-:W-:-:S04]  /*1760*/  IMAD.U32 R0, RZ, RZ, UR11 ;  /* 0x0000000bff007e24 */ /* 0x004fc8000f8e00ff */
[----:B------:R-:W-:Y:S01]  /*1770*/  UMOV UR7, UR4 ;  /* 0x0000000400077c82 */ /* 0x000fe20008000000 */
[----:B------:R-:W-:Y:S01]  /*1780*/  IABS R0, R0 ;  /* 0x0000000000007213 */ /* 0x000fe20000000000 */
[----:B------:R-:W-:-:S03]  /*1790*/  @!UP0 UIADD3 UR7, UPT, UPT, -UR7, URZ, URZ ;  /* 0x000000ff07078290 */ /* 0x000fc6000fffe1ff */
[----:B------:R-:W-:Y:S01]  /*17a0*/  R2UR UR9, R0 ;  /* 0x00000000000972ca */ /* 0x000fe200000e0000 */
[----:B------:R-:W-:Y:S02]  /*17b0*/  @!UP1 ULOP3.LUT UR7, URZ, UR74, URZ, 0x33, !UPT ;  /* 0x0000004aff079292 */ /* 0x000fe4000f8e33ff */
[----:B------:R-:W-:-:S04]  /*17c0*/  UIADD3 UR4, UPT, UPT, URZ, -UR5, URZ ;  /* 0x80000005ff047290 */ /* 0x000fc8000fffe0ff */
[----:B------:R-:W-:Y:S01]  /*17d0*/  IMAD.U32 R4, RZ, RZ, UR7 ;  /* 0x00000007ff047e24 */ /* 0x000fe2000f8e00ff */
[----:B------:R-:W-:-:S03]  /*17e0*/  UIMAD UR6, UR4, UR8, URZ ;  /* 0x00000008040672a4 */ /* 0x000fc6000f8e02ff */
[----:B------:R-:W-:Y:S01]  /*17f0*/  UMOV UR4, URZ ;  /* 0x000000ff00047c82 */ /* 0x000fe20008000000 */
[----:B------:R-:W-:Y:S01]  /*1800*/  IABS R4, R4 ;  /* 0x0000000400047213 */ /* 0x000fe20000000000 */
[----:B------:R-:W-:-:S03]  /*1810*/  UIMAD.WIDE.U32 UR4, UR5, UR6, UR4 ;  /* 0x00000006050472a5 */ /* 0x000fc6000f8e0004 */
[----:B------:R-:W-:Y:S02]  /*1820*/  R2UR UR10, R4 ;  /* 0x00000000040a72ca */ /* 0x000fe400000e0000 */
[----:B------:R-:W1:Y:S02]  /*1830*/  I2F.RP R4, UR9 ;  /* 0x0000000900047d06 */ /* 0x000e640008209400 */
[----:B------:R-:W-:-:S09]  /*1840*/  UMOV UR4, UR5 ;  /* 0x0000000500047c82 */ /* 0x000fd20008000000 */
[----:B------:R-:W-:Y:S01]  /*1850*/  UIMAD.WIDE.U32 UR4, UR4, UR10, URZ ;  /* 0x0000000a040472a5 */ /* 0x000fe2000f8e00ff */
[----:B-1----:R-:W1:Y:S06]  /*1860*/  MUFU.RCP R0, R4 ;  /* 0x0000000400007308 */ /* 0x002e6c0000001000 */
[----:B------:R-:W-:Y:S02]  /*1870*/  UMOV UR4, UR5 ;  /* 0x0000000500047c82 */ /* 0x000fe40008000000 */
[----:B------:R-:W-:-:S04]  /*1880*/  UIADD3 UR5, UPT, UPT, -UR4, URZ, URZ ;  /* 0x000000ff04057290 */ /* 0x000fc8000fffe1ff */
[----:B------:R-:W-:-:S04]  /*1890*/  UIMAD UR5, UR8, UR5, UR10 ;  /* 0x00000005080572a4 */ /* 0x000fc8000f8e020a */
[----:B------:R-:W-:Y:S01]  /*18a0*/  UISETP.GT.U32.AND UP0, UPT, UR8, UR5, UPT ;  /* 0x000000050800728c */ /* 0x000fe2000bf04070 */
[----:B-1----:R-:W-:Y:S02]  /*18b0*/  VIADD R0, R0, 0xffffffe ;  /* 0x0ffffffe00007836 */ /* 0x002fe40000000000 */
[----:B------:R-:W-:-:S04]  /*18c0*/  IMAD.U32 R4, RZ, RZ, UR56 ;  /* 0x00000038ff047e24 */ /* 0x000fc8000f8e00ff */
[----:B------:R-:W1:Y:S04]  /*18d0*/  F2I.FTZ.U32.TRUNC.NTZ R0, R0 ;  /* 0x0000000000007305 */ /* 0x000e68000021f000 */
[----:B------:R-:W-:Y:S01]  /*18e0*/  @!UP0 UIADD3 UR5, UPT, UPT, UR5, -UR8, URZ ;  /* 0x8000000805058290 */ /* 0x000fe2000fffe0ff */
[----:B------:R-:W-:Y:S01]  /*18f0*/  SHF.L.U32 R4, R4, 0x1f, RZ ;  /* 0x0000001f04047819 */ /* 0x000fe200000006ff */
[----:B------:R-:W-:Y:S02]  /*1900*/  @!UP0 UIADD3 UR4, UPT, UPT, UR4, 0x1, URZ ;  /* 0x0000000104048890 */ /* 0x000fe4000fffe0ff */
[----:B------:R-:W-:Y:S01]  /*1910*/  UISETP.GE.U32.AND UP1, UPT, UR5, UR8, UPT ;  /* 0x000000080500728c */ /* 0x000fe2000bf26070 */
[----:B------:R-:W2:Y:S01]  /*1920*/  S2UR UR8, SR_CgaCtaId ;  /* 0x00000000000879c3 */ /* 0x000ea20000008800 */
[----:B------:R-:W-:-:S04]  /*1930*/  ULOP3.LUT UR5, UR7, UR66, URZ, 0x3c, !UPT ;  /* 0x0000004207057292 */ /* 0x000fc8000f8e3cff */
[----:B------:R-:W-:-:S03]  /*1940*/  UISETP.GE.AND UP0, UPT, UR5, URZ, UPT ;  /* 0x000000ff0500728c */ /* 0x000fc6000bf06270 */
[----:B-1----:R-:W-:Y:S02]  /*1950*/  R2UR UR5, R0 ;  /* 0x00000000000572ca */ /* 0x002fe400000e0000 */
[----:B------:R-:W-:Y:S02]  /*1960*/  @UP1 UIADD3 UR4, UPT, UPT, UR4, 0x1, URZ ;  /* 0x0000000104041890 */ /* 0x000fe4000fffe0ff */
[----:B------:R-:W-:-:S05]  /*1970*/  UISETP.NE.AND UP1, UPT, UR66, URZ, UPT ;  /* 0x000000ff4200728c */ /* 0x000fca000bf25270 */
[----:B------:R-:W-:Y:S02]  /*1980*/  UMOV UR6, UR4 ;  /* 0x0000000400067c82 */ /* 0x000fe40008000000 */
[----:B------:R-:W-:Y:S02]  /*1990*/  @!UP0 UIADD3 UR6, UPT, UPT, -UR6, URZ, URZ ;  /* 0x000000ff06068290 */ /* 0x000fe4000fffe1ff */
[----:B------:R-:W-:Y:S02]  /*19a0*/  UIADD3 UR4, UPT, UPT, URZ, -UR5, URZ ;  /* 0x80000005ff047290 */ /* 0x000fe4000fffe0ff */
[----:B------:R-:W-:Y:S02]  /*19b0*/  @!UP1 ULOP3.LUT UR6, URZ, UR66, URZ, 0x33, !UPT ;  /* 0x00000042ff069292 */ /* 0x000fe4000f8e33ff */
[----:B--2---:R-:W-:-:S04]  /*19c0*/  ULEA UR57, UR8, UR57, 0x18 ;  /* 0x0000003908397291 */ /* 0x004fc8000f8ec0ff */
[----:B------:R-:W-:Y:S01]  /*19d0*/  ULEA UR8, UR58, UR57, 0x3 ;  /* 0x000000393a087291 */ /* 0x000fe2000f8e18ff */
[----:B------:R-:W-:-:S05]  /*19e0*/  IMAD.U32 R0, RZ, RZ, UR6 ;  /* 0x00000006ff007e24 */ /* 0x000fca000f8e00ff */
[----:B------:R-:W-:-:S03]  /*19f0*/  IABS R0, R0 ;  /* 0x0000000000007213 */ /* 0x000fc60000000000 */
[----:B------:R1:W2:Y:S01]  /*1a00*/  SYNCS.PHASECHK.TRANS64.TRYWAIT P0, [UR8+0x20], R4 ;  /* 0x00002004ff0075a7 */ /* 0x0002a20008001108 */
[----:B------:R-:W-:Y:S01]  /*1a10*/  R2UR UR10, R0 ;  /* 0x00000000000a72ca */ /* 0x000fe200000e0000 */
[----:B------:R-:W-:-:S03]  /*1a20*/  UIMAD UR8, UR4, UR9, URZ ;  /* 0x00000009040872a4 */ /* 0x000fc6000f8e02ff */
[----:B------:R-:W-:Y:S02]  /*1a30*/  UMOV UR4, URZ ;  /* 0x000000ff00047c82 */ /* 0x000fe40008000000 */
[----:B------:R-:W-:Y:S02]  /*1a40*/  UIMAD.WIDE.U32 UR4, UR5, UR8, UR4 ;  /* 0x00000008050472a5 */ /* 0x000fe4000f8e0004 */
[----:B------:R-:W-:-:S04]  /*1a50*/  UIADD3 UR8, UPT, UPT, -UR6, URZ, URZ ;  /* 0x000000ff06087290 */ /* 0x000fc8000fffe1ff */
[----:B------:R-:W-:Y:S01]  /*1a60*/  UIMAD UR66, UR66, UR8, UR7 ;  /* 0x00000008424272a4 */ /* 0x000fe2000f8e0207 */
[----:B------:R-:W-:Y:S02]  /*1a70*/  UMOV UR4, UR5 ;  /* 0x0000000500047c82 */ /* 0x000fe40008000000 */
[----:B------:R-:W-:-:S07]  /*1a80*/  UIMAD.WIDE.U32 UR4, UR4, UR10, URZ ;  /* 0x0000000a040472a5 */ /* 0x000fce000f8e00ff */
[----:B------:R-:W-:Y:S02]  /*1a90*/  UMOV UR4, UR5 ;  /* 0x0000000500047c82 */ /* 0x000fe40008000000 */
[----:B------:R-:W-:-:S04]  /*1aa0*/  UIADD3 UR5, UPT, UPT, -UR4, URZ, URZ ;  /* 0x000000ff04057290 */ /* 0x000fc8000fffe1ff */
[----:B------:R-:W-:-:S04]  /*1ab0*/  UIMAD UR5, UR9, UR5, UR10 ;  /* 0x00000005090572a4 */ /* 0x000fc8000f8e020a */
[----:B------:R-:W-:-:S11]  /*1ac0*/  UISETP.GT.U32.AND UP0, UPT, UR9, UR5, UPT ;  /* 0x000000050900728c */ /* 0x000fd6000bf04070 */
[----:B------:R-:W-:Y:S02]  /*1ad0*/  @!UP0 UIADD3 UR5, UPT, UPT, UR5, -UR9, URZ ;  /* 0x8000000905058290 */ /* 0x000fe4000fffe0ff */
[----:B------:R-:W-:Y:S02]  /*1ae0*/  @!UP0 UIADD3 UR4, UPT, UPT, UR4, 0x1, URZ ;  /* 0x0000000104048890 */ /* 0x000fe4000fffe0ff */
[----:B------:R-:W-:Y:S02]  /*1af0*/  UISETP.GE.U32.AND UP1, UPT, UR5, UR9, UPT ;  /* 0x000000090500728c */ /* 0x000fe4000bf26070 */
[----:B------:R-:W-:-:S04]  /*1b00*/  ULOP3.LUT UR5, UR6, UR11, URZ, 0x3c, !UPT ;  /* 0x0000000b06057292 */ /* 0x000fc8000f8e3cff */
[----:B------:R-:W-:-:S05]  /*1b10*/  UISETP.GE.AND UP0, UPT, UR5, URZ, UPT ;  /* 0x000000ff0500728c */ /* 0x000fca000bf06270 */
[----:B------:R-:W-:Y:S02]  /*1b20*/  @UP1 UIADD3 UR4, UPT, UPT, UR4, 0x1, URZ ;  /* 0x0000000104041890 */ /* 0x000fe4000fffe0ff */
[----:B------:R-:W-:-:S05]  /*1b30*/  UISETP.NE.AND UP1, UPT, UR11, URZ, UPT ;  /* 0x000000ff0b00728c */ /* 0x000fca000bf25270 */
[----:B------:R-:W-:Y:S01]  /*1b40*/  UMOV UR70, UR4 ;  /* 0x0000000400467c82 */ /* 0x000fe20008000000 */
[----:B------:R-:W-:Y:S02]  /*1b50*/  UIADD3 UR4, UPT, UPT, -UR7, URZ, URZ ;  /* 0x000000ff07047290 */ /* 0x000fe4000fffe1ff */
[----:B------:R-:W-:Y:S02]  /*1b60*/  @!UP0 UIADD3 UR70, UPT, UPT, -UR70, URZ, URZ ;  /* 0x000000ff46468290 */ /* 0x000fe4000fffe1ff */
[----:B------:R-:W-:Y:S02]  /*1b70*/  UISETP.GE.U32.AND UP0, UPT, UR12, 0x7f, UPT ;  /* 0x0000007f0c00788c */ /* 0x000fe4000bf06070 */
[----:B------:R-:W-:Y:S02]  /*1b80*/  @!UP1 ULOP3.LUT UR70, URZ, UR11, URZ, 0x33, !UPT ;  /* 0x0000000bff469292 */ /* 0x000fe4000f8e33ff */
[----:B------:R-:W-:Y:S02]  /*1b90*/  UIMAD UR4, UR74, UR4, UR21 ;  /* 0x000000044a0472a4 */ /* 0x000fe4000f8e0215 */
[----:B------:R-:W-:-:S02]  /*1ba0*/  UIADD3 UR5, UPT, UPT, -UR70, URZ, URZ ;  /* 0x000000ff46057290 */ /* 0x000fc4000fffe1ff */
[----:B------:R-:W-:Y:S02]  /*1bb0*/  USHF.L.U32 UR34, UR4, 0x7, URZ ;  /* 0x0000000704227899 */ /* 0x000fe400080006ff */
[----:B------:R-:W-:Y:S01]  /*1bc0*/  UIMAD UR71, UR11, UR5, UR6 ;  /* 0x000000050b4772a4 */ /* 0x000fe2000f8e0206 */
[----:B-1----:R-:W-:Y:S11]  /*1bd0*/  BRA.U !UP0, `(.L_x_17) ;  /* 0x0000000508d47547 */ /* 0x002ff6000b800000 */
[----:B------:R-:W1:Y:S01]  /*1be0*/  LDCU.64 UR6, c[0x0][0x5c0] ;  /* 0x0000b800ff0677ac */ /* 0x000e620008000a00 */
[----:B------:R-:W1:Y:S01]  /*1bf0*/  LDCU.64 UR4, c[0x0][0x5f8] ;  /* 0x0000bf00ff0477ac */ /* 0x000e620008000a00 */
[----:B------:R-:W3:Y:S01]  /*1c00*/  LDCU UR8, c[0x0][0x5c8] ;  /* 0x0000b900ff0877ac */ /* 0x000ee20008000800 */
[----:B------:R-:W3:Y:S01]  /*1c10*/  LDCU UR59, c[0x0][0x600] ;  /* 0x0000c000ff3b77ac */ /* 0x000ee20008000800 */
[----:B------:R-:W4:Y:S01]  /*1c20*/  LDCU UR45, c[0x0][0x5a8] ;  /* 0x0000b500ff2d77ac */ /* 0x000f220008000800 */
[----:B------:R-:W2:Y:S01]  /*1c30*/  LDCU UR44, c[0x0][0x59c] ;  /* 0x0000b380ff2c77ac */ /* 0x000ea20008000800 */
[----:B-1----:R-:W-:Y:S02]  /*1c40*/  UIMAD UR65, UR66, UR6, UR4 ;  /* 0x00000006424172a4 */ /* 0x002fe4000f8e0204 */
[----:B------:R-:W-:Y:S01]  /*1c50*/  UIMAD UR64, UR71, UR7, UR5 ;  /* 0x00000007474072a4 */ /* 0x000fe2000f8e0205 */
[----:B------:R-:W1:Y:S01]  /*1c60*/  LDCU UR31, c[0x0][0x590] ;  /* 0x0000b200ff1f77ac */ /* 0x000e620008000800 */
[----:B---3--:R-:W-:Y:S01]  /*1c70*/  UIMAD UR59, UR70, UR8, UR59 ;  /* 0x00000008463b72a4 */ /* 0x008fe2000f8e023b */
[----:B------:R-:W3:Y:S01]  /*1c80*/  LDCU UR49, c[0x0][0x594] ;  /* 0x0000b280ff3177ac */ /* 0x000ee20008000800 */
[----:B------:R-:W1:Y:S01]  /*1c90*/  LDCU UR48, c[0x0][0x598] ;  /* 0x0000b300ff3077ac */ /* 0x000e620008000800 */
[----:B------:R-:W1:Y:S01]  /*1ca0*/  LDCU UR47, c[0x0][0x5ac] ;  /* 0x0000b580ff2f77ac */ /* 0x000e620008000800 */
[----:B------:R-:W1:Y:S01]  /*1cb0*/  LDCU UR46, c[0x0][0x5b0] ;  /* 0x0000b600ff2e77ac */ /* 0x000e620008000800 */
[----:B------:R-:W1:Y:S01]  /*1cc0*/  LDCU UR5, c[0x0][0x5cc] ;  /* 0x0000b980ff0577ac */ /* 0x000e620008000800 */
[----:B------:R-:W1:Y:S01]  /*1cd0*/  LDCU UR4, c[0x0][0x5ec] ;  /* 0x0000bd80ff0477ac */ /* 0x000e620008000800 */
[----:B------:R-:W1:Y:S01]  /*1ce0*/  LDCU.64 UR42, c[0x0][0x5a0] ;  /* 0x0000b400ff2a77ac */ /* 0x000e620008000a00 */
[----:B------:R-:W1:Y:S01]  /*1cf0*/  LDCU.64 UR40, c[0x0][0x5d0] ;  /* 0x0000ba00ff2877ac */ /* 0x000e620008000a00 */
[----:B------:R-:W1:Y:S01]  /*1d00*/  LDCU.64 UR6, c[0x0][0x5f0] ;  /* 0x0000be00ff0677ac */ /* 0x000e620008000a00 */
[----:B------:R-:W-:-:S02]  /*1d10*/  UIADD3 UR62, UPT, UPT, UR54, 0x20, URZ ;  /* 0x00000020363e7890 */ /* 0x000fc4000fffe0ff */
[----:B------:R-:W-:Y:S02]  /*1d20*/  UIADD3 UR26, UPT, UPT, UR34, 0x20, URZ ;  /* 0x00000020221a7890 */ /* 0x000fe4000fffe0ff */
[----:B------:R-:W-:Y:S02]  /*1d30*/  UIADD3 UR18, UPT, UPT, UR34, 0x40, URZ ;  /* 0x0000004022127890 */ /* 0x000fe4000fffe0ff */
[----:B------:R-:W-:Y:S01]  /*1d40*/  UIADD3 UR10, UPT, UPT, UR34, 0x60, URZ ;  /* 0x00000060220a7890 */ /* 0x000fe2000fffe0ff */
[----:B------:R-:W-:Y:S01]  /*1d50*/  UMOV UR23, URZ ;  /* 0x000000ff00177c82 */ /* 0x000fe20008000000 */
[----:B--2-4-:R-:W-:-:S10]  /*1d60*/  UMOV UR8, UR58 ;  /* 0x0000003a00087c82 */ /* 0x014fd40008000000 */
.L_x_22:
[----:B------:R-:W-:Y:S01]  /*1d70*/  @!P3 MOV R4, 0xc000 ;  /* 0x0000c0000004b802 */ /* 0x000fe20000000f00 */
[----:B------:R-:W-:Y:S01]  /*1d80*/  ULEA UR53, UR8, UR57, 0x3 ;  /* 0x0000003908357291 */ /* 0x000fe2000f8e18ff */
[----:B------:R-:W-:Y:S11]  /*1d90*/  @P0 BRA `(.L_x_18) ;  /* 0x0000000000100947 */ /* 0x000ff60003800000 */
[----:B------:R-:W-:Y:S04]  /*1da0*/  MOV R0, UR56 ;  /* 0x0000003800007c02 */ /* 0x000fe80008000f00 */
[----:B------:R-:W-:Y:S04]  /*1db0*/  SHF.L.U32 R5, R0, 0x1f, RZ ;  /* 0x0000001f00057819 */ /* 0x000fe800000006ff */
[----:B------:R-:W2:Y:S02]  /*1dc0*/  SYNCS.PHASECHK.TRANS64.TRYWAIT P0, [UR53+0x20], R5 ;  /* 0x00002005ff0075a7 */ /* 0x000ea40008001135 */
[----:B--2---:R-:W-:Y:S05]  /*1dd0*/  @!P0 BRA `(.L_x_19) ;  /* 0x0000008000548947 */ /* 0x004fea0003800000 */
.L_x_18:
[----:B------:R4:W-:Y:S01]  /*1de0*/  @!P3 SYNCS.ARRIVE.TRANS64 RZ, [UR53], R4 ;  /* 0x00000004ffffb9a7 */ /* 0x0009e20008000035 */
[----:B------:R-:W-:Y:S04]  /*1df0*/  BSSY.RECONVERGENT B0, `(.L_x_20) ;  /* 0x0000003000007945 */ /* 0x000fe80003800200 */
[----:B------:R-:W-:Y:S05]  /*1e00*/  @P2 BRA `(.L_x_21) ;  /* 0x0000000000042947 */ /* 0x000fea0003800000 */
[----:B-1-3--:R-:W-:Y:S05]  /*1e10*/  BPT.TRAP 0x1 ;  /* 0x000000040000795c */ /* 0x00afea0000300000 */
.L_x_21:
[----:B-1-3--:R-:W-:Y:S05]  /*1e20*/  BSYNC.RECONVERGENT B0 ;  /* 0x0000000000007941 */ /* 0x00afea0003800200 */
.L_x_20:
[----:B------:R-:W-:Y:S02]  /*1e30*/  UIADD3 UR9, UPT, UPT, UR8, 0x1, URZ ;  /* 0x0000000108097890 */ /* 0x000fe4000fffe0ff */
[----:B------:R-:W-:Y:S02]  /*1e40*/  USHF.L.U32 UR55, UR23, 0x6, URZ ;  /* 0x0000000617377899 */ /* 0x000fe400080006ff */
[----:B------:R-:W-:Y:S02]  /*1e50*/  UISETP.NE.AND UP0, UPT, UR9, 0x4, UPT ;  /* 0x000000040900788c */ /* 0x000fe4000bf05270 */
[----:B------:R-:W-:Y:S02]  /*1e60*/  UIMAD.WIDE.U32 UR12, UR55, UR49, URZ ;  /* 0x00000031370c72a5 */ /* 0x000fe4000f8e00ff */
[----:B------:R-:W-:Y:S02]  /*1e70*/  USEL UR11, URZ, 0x1, UP0 ;  /* 0x00000001ff0b7887 */ /* 0x000fe40008000000 */
[----:B------:R-:W-:Y:S02]  /*1e80*/  UISETP.NE.AND UP4, UPT, UR31, 0x1, UPT ;  /* 0x000000011f00788c */ /* 0x000fe4000bf85270 */
[----:B------:R-:W-:Y:S02]  /*1e90*/  ULOP3.LUT UR56, UR56, UR11, URZ, 0x3c, !UPT ;  /* 0x0000000b38387292 */ /* 0x000fe4000f8e3cff */
[----:B------:R-:W-:Y:S02]  /*1ea0*/  UIADD3 UR20, UP1, UPT, UR68, 0x80, URZ ;  /* 0x0000008044147890 */ /* 0x000fe4000ff3e0ff */
[----:B------:R-:W-:Y:S02]  /*1eb0*/  USEL UR58, UR9, URZ, UP0 ;  /* 0x000000ff093a7287 */ /* 0x000fe40008000000 */
[----:B------:R-:W-:Y:S01]  /*1ec0*/  ULEA UR14, UR8, UR57, 0xe ;  /* 0x00000039080e7291 */ /* 0x000fe2000f8e70ff */
[----:B--2---:R-:W-:Y:S01]  /*1ed0*/  MOV R0, UR56 ;  /* 0x0000003800007c02 */ /* 0x004fe20008000f00 */
[----:B------:R-:W-:Y:S02]  /*1ee0*/  ULEA UR9, UR58, UR57, 0x3 ;  /* 0x000000393a097291 */ /* 0x000fe4000f8e18ff */
[----:B------:R-:W-:Y:S01]  /*1ef0*/  UIADD3.X UR21, UPT, UPT, URZ, UR69, URZ, UP1, !UPT ;  /* 0x00000045ff157290 */ /* 0x000fe20008ffe4ff */
[----:B----4-:R-:W-:Y:S01]  /*1f00*/  SHF.L.U32 R4, R0, 0x1f, RZ ;  /* 0x0000001f00047819 */ /* 0x010fe200000006ff */
[----:B------:R-:W-:Y:S02]  /*1f10*/  UIADD3 UR52, UPT, UPT, UR14, 0x8800, URZ ;  /* 0x000088000e347890 */ /* 0x000fe4000fffe0ff */
[----:B------:R-:W-:Y:S02]  /*1f20*/  ULEA UR19, UR8, UR57, 0xf ;  /* 0x0000003908137291 */ /* 0x000fe4000f8e78ff */
[----:B------:R-:W-:Y:S01]  /*1f30*/  UISETP.NE.AND UP2, UPT, UR44, 0x1, UPT ;  /* 0x000000012c00788c */ /* 0x000fe2000bf45270 */
[----:B------:R4:W1:Y:S01]  /*1f40*/  SYNCS.PHASECHK.TRANS64.TRYWAIT P0, [UR9+0x20], R4 ;  /* 0x00002004ff0075a7 */ /* 0x0008620008001109 */
[----:B------:R-:W-:Y:S02]  /*1f50*/  UIADD3 UR60, UPT, UPT, UR14, 0xa800, URZ ;  /* 0x0000a8000e3c7890 */ /* 0x000fe4000fffe0ff */
[----:B------:R-:W-:Y:S02]  /*1f60*/  ULEA UR15, UR64, UR65, 0x5 ;  /* 0x00000041400f7291 */ /* 0x000fe4000f8e28ff */
[----:B------:R-:W-:Y:S02]  /*1f70*/  UISETP.NE.AND UP3, UPT, UR45, 0x1, UPT ;  /* 0x000000012d00788c */ /* 0x000fe4000bf65270 */
[----:B------:R-:W-:Y:S02]  /*1f80*/  ULEA UR22, UR59, UR15, 0xa ;  /* 0x0000000f3b167291 */ /* 0x000fe4000f8e50ff */
[----:B------:R-:W-:Y:S02]  /*1f90*/  UIADD3 UR50, UP0, UPT, UR68, 0x180, URZ ;  /* 0x0000018044327890 */ /* 0x000fe4000ff1e0ff */
[----:B------:R-:W-:Y:S02]  /*1fa0*/  UIADD3 UR32, UPT, UPT, UR19, 0x18800, URZ ;  /* 0x0001880013207890 */ /* 0x000fe4000fffe0ff */
[----:B------:R-:W-:Y:S02]  /*1fb0*/  UIADD3.X UR51, UPT, UPT, URZ, UR69, URZ, UP0, !UPT ;  /* 0x00000045ff337290 */ /* 0x000fe400087fe4ff */
[----:B------:R-:W-:Y:S02]  /*1fc0*/  UIADD3 UR24, UPT, UPT, UR19, 0x1a800, URZ ;  /* 0x0001a80013187890 */ /* 0x000fe4000fffe0ff */
[----:B------:R-:W-:Y:S02]  /*1fd0*/  UIADD3 UR16, UPT, UPT, UR19, 0x1c800, URZ ;  /* 0x0001c80013107890 */ /* 0x000fe4000fffe0ff */
[----:B------:R-:W-:Y:S01]  /*1fe0*/  UIADD3 UR23, UPT, UPT, UR23, 0x1, URZ ;  /* 0x0000000117177890 */ /* 0x000fe2000fffe0ff */
[----:B------:R-:W-:Y:S01]  /*1ff0*/  UMOV UR28, 0x0 ;  /* 0x00000000001c7882 */ /* 0x000fe20000000000 */
[----:B------:R-:W-:Y:S02]  /*2000*/  UMOV UR29, 0x10000000 ;  /* 0x10000000001d7882 */ /* 0x000fe40000000000 */
[----:B------:R-:W-:Y:S01]  /*2010*/  UISETP.NE.AND UP0, UPT, UR23, UR67, UPT ;  /* 0x000000431700728c */ /* 0x000fe2000bf05270 */
[----:B------:R-:W-:Y:S01]  /*2020*/  UTMALDG.2D [UR52], [UR20], desc[UR28] ;  /* 0x00001c34140075b4 */ /* 0x000fe20008009000 */
[----:B------:R-:W-:Y:S01]  /*2030*/  UMOV UR61, UR53 ;  /* 0x00000035003d7c82 */ /* 0x000fe20008000000 */
[----:B------:R-:W-:Y:S01]  /*2040*/  UMOV UR63, UR55 ;  /* 0x00000037003f7c82 */ /* 0x000fe20008000000 */
[----:B------:R-:W-:Y:S01]  /*2050*/  UMOV UR33, UR53 ;  /* 0x0000003500217c82 */ /* 0x000fe20008000000 */
[----:B------:R-:W-:Y:S01]  /*2060*/  UMOV UR25, UR53 ;  /* 0x0000003500197c82 */ /* 0x000fe20008000000 */
[----:B------:R-:W-:Y:S01]  /*2070*/  UMOV UR17, UR53 ;  /* 0x0000003500117c82 */ /* 0x000fe20008000000 */
[----:B------:R-:W-:Y:S01]  /*2080*/  UMOV UR9, UR53 ;  /* 0x0000003500097c82 */ /* 0x000fe20008000000 */
[----:B------:R-:W-:Y:S01]  /*2090*/  UMOV UR11, UR13 ;  /* 0x0000000d000b7c82 */ /* 0x000fe20008000000 */
[----:B------:R2:W-:Y:S01]  /*20a0*/  UTMALDG.2D [UR60], [UR20], desc[UR28] ;  /* 0x00001c3c140075b4 */ /* 0x0005e20008009000 */
[----:B------:R-:W-:Y:S04]  /*20b0*/  USHF.R.U32.HI UR11, URZ, UR48, UR11 ;  /* 0x00000030ff0b7299 */ /* 0x000fe8000801160b */
[----:B------:R-:W-:Y:S04]  /*20c0*/  USEL UR11, UR55, UR11, !UP4 ;  /* 0x0000000b370b7287 */ /* 0x000fe8000e000000 */
[----:B------:R-:W-:Y:S02]  /*20d0*/  UIMAD.WIDE.U32 UR12, UR11, UR42, URZ ;  /* 0x0000002a0b0c72a5 */ /* 0x000fe4000f8e00ff */
[----:B------:R-:W-:Y:S05]  /*20e0*/  UIADD3 UR14, UPT, UPT, -UR11, URZ, URZ ;  /* 0x000000ff0b0e7290 */ /* 0x000fea000fffe1ff */
[----:B------:R-:W-:Y:S01]  /*20f0*/  UMOV UR8, UR13 ;  /* 0x0000000d00087c82 */ /* 0x000fe20008000000 */
[----:B------:R-:W-:Y:S02]  /*2100*/  UIMAD UR13, UR31, UR14, UR55 ;  /* 0x0000000e1f0d72a4 */ /* 0x000fe4000f8e0237 */
[----:B------:R-:W-:Y:S02]  /*2110*/  USHF.R.U32.HI UR8, URZ, UR43, UR8 ;  /* 0x0000002bff087299 */ /* 0x000fe40008011608 */
[----:B------:R-:W-:Y:S02]  /*2120*/  UIMAD UR35, UR13, UR5, UR4 ;  /* 0x000000050d2372a4 */ /* 0x000fe4000f8e0204 */
[----:B------:R-:W-:Y:S02]  /*2130*/  USEL UR12, UR11, UR8, !UP2 ;  /* 0x000000080b0c7287 */ /* 0x000fe4000d000000 */
[----:B------:R-:W-:Y:S02]  /*2140*/  UIADD3 UR8, UPT, UPT, UR19, 0x1e800, URZ ;  /* 0x0001e80013087890 */ /* 0x000fe4000fffe0ff */
[----:B------:R-:W-:Y:S02]  /*2150*/  UIMAD.WIDE.U32 UR14, UR12, UR47, URZ ;  /* 0x0000002f0c0e72a5 */ /* 0x000fe4000f8e00ff */
[----:B------:R-:W-:Y:S01]  /*2160*/  UIADD3 UR14, UPT, UPT, -UR12, URZ, URZ ;  /* 0x000000ff0c0e7290 */ /* 0x000fe2000fffe1ff */
[----:B------:R-:W-:Y:S01]  /*2170*/  UMOV UR27, UR35 ;  /* 0x00000023001b7c82 */ /* 0x000fe20008000000 */
[----:B------:R-:W-:Y:S02]  /*2180*/  UMOV UR19, UR35 ;  /* 0x0000002300137c82 */ /* 0x000fe40008000000 */
[----:B------:R-:W-:Y:S01]  /*2190*/  UIMAD UR11, UR44, UR14, UR11 ;  /* 0x0000000e2c0b72a4 */ /* 0x000fe2000f8e020b */
[----:B------:R-:W-:Y:S01]  /*21a0*/  UMOV UR13, UR15 ;  /* 0x0000000f000d7c82 */ /* 0x000fe20008000000 */
[----:B------:R-:W-:Y:S02]  /*21b0*/  UPRMT UR15, UR22, 0x5410, URZ ;  /* 0x00005410160f7896 */ /* 0x000fe400080000ff */
[----:B------:R-:W-:Y:S02]  /*21c0*/  USHF.R.U32.HI UR13, URZ, UR46, UR13 ;  /* 0x0000002eff0d7299 */ /* 0x000fe4000801160d */
[----:B------:R-:W-:Y:S02]  /*21d0*/  UIMAD UR36, UR11, UR40, UR6 ;  /* 0x000000280b2472a4 */ /* 0x000fe4000f8e0206 */
[----:B------:R-:W-:Y:S01]  /*21e0*/  USEL UR38, UR12, UR13, !UP3 ;  /* 0x0000000d0c267287 */ /* 0x000fe2000d800000 */
[----:B------:R-:W-:Y:S03]  /*21f0*/  UMOV UR11, UR35 ;  /* 0x00000023000b7c82 */ /* 0x000fe60008000000 */
[----:B------:R-:W-:Y:S01]  /*2200*/  UIADD3 UR13, UPT, UPT, -UR38, URZ, URZ ;  /* 0x000000ff260d7290 */ /* 0x000fe2000fffe1ff */
[----:B--2---:R-:W-:Y:S02]  /*2210*/  UMOV UR28, UR36 ;  /* 0x00000024001c7c82 */ /* 0x004fe40008000000 */
[----:B------:R-:W-:Y:S01]  /*2220*/  UMOV UR30, UR38 ;  /* 0x00000026001e7c82 */ /* 0x000fe20008000000 */
[----:B------:R-:W-:Y:S01]  /*2230*/  UIMAD UR12, UR45, UR13, UR12 ;  /* 0x0000000d2d0c72a4 */ /* 0x000fe2000f8e020c */
[----:B------:R-:W-:Y:S01]  /*2240*/  UMOV UR20, UR36 ;  /* 0x0000002400147c82 */ /* 0x000fe20008000000 */
[----:B------:R-:W-:Y:S02]  /*2250*/  UMOV UR22, UR38 ;  /* 0x0000002600167c82 */ /* 0x000fe40008000000 */
[----:B------:R-:W-:Y:S01]  /*2260*/  UIMAD UR37, UR12, UR41, UR7 ;  /* 0x000000290c2572a4 */ /* 0x000fe2000f8e0207 */
[----:B------:R-:W-:Y:S02]  /*2270*/  UMOV UR14, UR38 ;  /* 0x00000026000e7c82 */ /* 0x000fe40008000000 */
[----:B------:R-:W-:Y:S04]  /*2280*/  UMOV UR12, UR36 ;  /* 0x00000024000c7c82 */ /* 0x000fe80008000000 */
[----:B------:R-:W-:Y:S01]  /*2290*/  UMOV UR29, UR37 ;  /* 0x00000025001d7c82 */ /* 0x000fe20008000000 */
[----:B------:R-:W-:Y:S01]  /*22a0*/  UMOV UR21, UR37 ;  /* 0x0000002500157c82 */ /* 0x000fe20008000000 */
[----:B------:R-:W-:Y:S01]  /*22b0*/  UTMALDG.5D.IM2COL [UR32], [UR50], UR15 ;  /* 0x00000020320073b4 */ /* 0x000fe2000806000f */
[----:B------:R-:W-:Y:S01]  /*22c0*/  UMOV UR13, UR37 ;  /* 0x00000025000d7c82 */ /* 0x000fe20008000000 */
[----:B------:R-:W-:Y:S01]  /*22d0*/  UTMALDG.5D.IM2COL [UR24], [UR50], UR15 ;  /* 0x00000018320073b4 */ /* 0x000fe2000806000f */
[----:B------:R-:W-:Y:S01]  /*22e0*/  UTMALDG.5D.IM2COL [UR16], [UR50], UR15 ;  /* 0x00000010320073b4 */ /* 0x000fe2000806000f */
[----:B------:R2:W-:Y:S02]  /*22f0*/  UTMALDG.5D.IM2COL [UR8], [UR50], UR15 ;  /* 0x00000008320073b4 */ /* 0x0005e4000806000f */
[----:B--2---:R-:W-:Y:S01]  /*2300*/  UMOV UR15, UR67 ;  /* 0x00000043000f7c82 */ /* 0x004fe20008000000 */
[----:B------:R-:W-:Y:S01]  /*2310*/  UMOV UR8, UR58 ;  /* 0x0000003a00087c82 */ /* 0x000fe20008000000 */
[----:B-1--4-:R-:W-:Y:S05]  /*2320*/  BRA.U UP0, `(.L_x_22) ;  /* 0xfffffff900907547 */ /* 0x012fea000b83ffff */
.L_x_17:
[----:B------:R-:W-:Y:S01]  /*2330*/  ULEA UR4, UR58, UR57, 0x3 ;  /* 0x000000393a047291 */ /* 0x000fe2000f8e18ff */
[----:B------:R-:W-:Y:S01]  /*2340*/  IMAD.U32 R0, RZ, RZ, UR56 ;  /* 0x00000038ff007e24 */ /* 0x000fe2000f8e00ff */
[----:B------:R-:W-:Y:S01]  /*2350*/  @!P1 SYNCS.ARRIVE.TRANS64.A1T0 RZ, [UR57+0x88], RZ ;  /* 0x000088ffffff99a7 */ /* 0x000fe20008100039 */
[----:B------:R-:W-:-:S03]  /*2360*/  R2UR UR5, R3 ;  /* 0x00000000030572ca */ /* 0x000fc600000e0000 */
[----:B------:R-:W-:-:S04]  /*2370*/  SHF.L.U32 R0, R0, 0x1f, RZ ;  /* 0x0000001f00007819 */ /* 0x000fc800000006ff */
[----:B--2---:R1:W2:Y:S06]  /*2380*/  SYNCS.PHASECHK.TRANS64.TRYWAIT P0, [UR4+0x20], R0 ;  /* 0x00002000ff0075a7 */ /* 0x0042ac0008001104 */
[----:B------:R-:W-:-:S09]  /*2390*/  UISETP.GT.AND UP0, UPT, UR5, UR77, UPT ;  /* 0x0000004d0500728c */ /* 0x000fd2000bf04270 */
[----:B------:R-:W-:Y:S05]  /*23a0*/  BRA.U !UP0, `(.L_x_23) ;  /* 0x0000000508d47547 */ /* 0x000fea000b800000 */
[----:B------:R-:W3:Y:S01]  /*23b0*/  LDCU.64 UR6, c[0x0][0x5c0] ;  /* 0x0000b800ff0677ac */ /* 0x000ee20008000a00 */
[----:B------:R-:W-:Y:S01]  /*23c0*/  R2UR UR9, R9 ;  /* 0x00000000090972ca */ /* 0x000fe200000e0000 */
[----:B------:R-:W3:Y:S01]  /*23d0*/  LDCU.64 UR4, c[0x0][0x5f8] ;  /* 0x0000bf00ff0477ac */ /* 0x000ee20008000a00 */
[----:B------:R-:W4:Y:S01]  /*23e0*/  LDCU UR8, c[0x0][0x5c8] ;  /* 0x0000b900ff0877ac */ /* 0x000f220008000800 */
[----:B------:R-:W4:Y:S10]  /*23f0*/  LDCU UR59, c[0x0][0x600] ;  /* 0x0000c000ff3b77ac */ /* 0x000f340008000800 */
[----:B------:R-:W-:Y:S01]  /*2400*/  UIADD3 UR65, UPT, UPT, UR9, UR15, URZ ;  /* 0x0000000f09417290 */ /* 0x000fe2000fffe0ff */
[----:B------:R-:W1:Y:S01]  /*2410*/  LDCU UR44, c[0x0][0x5a8] ;  /* 0x0000b500ff2c77ac */ /* 0x000e620008000800 */
[----:B---3--:R-:W-:-:S02]  /*2420*/  UIMAD UR66, UR66, UR6, UR4 ;  /* 0x00000006424272a4 */ /* 0x008fc4000f8e0204 */
[----:B------:R-:W-:Y:S01]  /*2430*/  UIMAD UR64, UR71, UR7, UR5 ;  /* 0x00000007474072a4 */ /* 0x000fe2000f8e0205 */
[----:B------:R-:W3:Y:S01]  /*2440*/  LDCU UR31, c[0x0][0x59c] ;  /* 0x0000b380ff1f77ac */ /* 0x000ee20008000800 */
[----:B----4-:R-:W-:Y:S01]  /*2450*/  UIMAD UR59, UR70, UR8, UR59 ;  /* 0x00000008463b72a4 */ /* 0x010fe2000f8e023b */
[----:B------:R-:W4:Y:S01]  /*2460*/  LDCU UR23, c[0x0][0x590] ;  /* 0x0000b200ff1777ac */ /* 0x000f220008000800 */
[----:B------:R-:W1:Y:S01]  /*2470*/  LDCU UR48, c[0x0][0x594] ;  /* 0x0000b280ff3077ac */ /* 0x000e620008000800 */
        /* <DEDUP_REMOVED lines=12> */
[----:B---3--:R-:W-:-:S11]  /*2540*/  UMOV UR8, UR58 ;  /* 0x0000003a00087c82 */ /* 0x008fd60008000000 */
.L_x_28:
[----:B------:R-:W-:Y:S01]  /*2550*/  @!P3 MOV R4, 0xc000 ;  /* 0x0000c0000004b802 */ /* 0x000fe20000000f00 */
[----:B------:R-:W-:Y:S01]  /*2560*/  ULEA UR53, UR8, UR57, 0x3 ;  /* 0x0000003908357291 */ /* 0x000fe2000f8e18ff */
[----:B--2---:R-:W-:Y:S11]  /*2570*/  @P0 BRA `(.L_x_24) ;  /* 0x0000000000100947 */ /* 0x004ff60003800000 */
[----:B-1----:R-:W-:Y:S04]  /*2580*/  MOV R0, UR56 ;  /* 0x0000003800007c02 */ /* 0x002fe80008000f00 */
[----:B------:R-:W-:Y:S04]  /*2590*/  SHF.L.U32 R5, R0, 0x1f, RZ ;  /* 0x0000001f00057819 */ /* 0x000fe800000006ff */
[----:B------:R-:W1:Y:S02]  /*25a0*/  SYNCS.PHASECHK.TRANS64.TRYWAIT P0, [UR53+0x20], R5 ;  /* 0x00002005ff0075a7 */ /* 0x000e640008001135 */
[----:B-1----:R-:W-:Y:S05]  /*25b0*/  @!P0 BRA `(.L_x_25) ;  /* 0x0000007800748947 */ /* 0x002fea0003800000 */
.L_x_24:
[----:B------:R2:W-:Y:S01]  /*25c0*/  @!P3 SYNCS.ARRIVE.TRANS64 RZ, [UR53], R4 ;  /* 0x00000004ffffb9a7 */ /* 0x0005e20008000035 */
[----:B------:R-:W-:Y:S04]  /*25d0*/  BSSY.RECONVERGENT B0, `(.L_x_26) ;  /* 0x0000003000007945 */ /* 0x000fe80003800200 */
[----:B------:R-:W-:Y:S05]  /*25e0*/  @P2 BRA `(.L_x_27) ;  /* 0x0000000000042947 */ /* 0x000fea0003800000 */
[----:B-1--4-:R-:W-:Y:S05]  /*25f0*/  BPT.TRAP 0x1 ;  /* 0x000000040000795c */ /* 0x012fea0000300000 */
.L_x_27:
[----:B-1--4-:R-:W-:Y:S05]  /*2600*/  BSYNC.RECONVERGENT B0 ;  /* 0x0000000000007941 */ /* 0x012fea0003800200 */
.L_x_26:
[----:B------:R-:W-:Y:S02]  /*2610*/  UIADD3 UR9, UPT, UPT, UR8, 0x1, URZ ;  /* 0x0000000108097890 */ /* 0x000fe4000fffe0ff */
[----:B------:R-:W-:Y:S02]  /*2620*/  USHF.L.U32 UR55, UR15, 0x6, URZ ;  /* 0x000000060f377899 */ /* 0x000fe400080006ff */
[----:B------:R-:W-:Y:S02]  /*2630*/  UISETP.NE.AND UP0, UPT, UR9, 0x4, UPT ;  /* 0x000000040900788c */ /* 0x000fe4000bf05270 */
[----:B------:R-:W-:Y:S02]  /*2640*/  UIMAD.WIDE.U32 UR12, UR55, UR48, URZ ;  /* 0x00000030370c72a5 */ /* 0x000fe4000f8e00ff */
[----:B------:R-:W-:Y:S02]  /*2650*/  USEL UR11, URZ, 0x1, UP0 ;  /* 0x00000001ff0b7887 */ /* 0x000fe40008000000 */
[----:B------:R-:W-:Y:S02]  /*2660*/  UISETP.NE.AND UP4, UPT, UR23, 0x1, UPT ;  /* 0x000000011700788c */ /* 0x000fe4000bf85270 */
[----:B------:R-:W-:Y:S02]  /*2670*/  ULOP3.LUT UR56, UR56, UR11, URZ, 0x3c, !UPT ;  /* 0x0000000b38387292 */ /* 0x000fe4000f8e3cff */
[----:B------:R-:W-:Y:S02]  /*2680*/  USEL UR58, UR9, URZ, UP0 ;  /* 0x000000ff093a7287 */ /* 0x000fe40008000000 */
[----:B------:R-:W-:Y:S02]  /*2690*/  ULEA UR14, UR8, UR57, 0xe ;  /* 0x00000039080e7291 */ /* 0x000fe4000f8e70ff */
[----:B------:R-:W-:Y:S01]  /*26a0*/  ULEA UR19, UR8, UR57, 0xf ;  /* 0x0000003908137291 */ /* 0x000fe2000f8e78ff */
[----:B------:R-:W-:Y:S01]  /*26b0*/  MOV R0, UR56 ;  /* 0x0000003800007c02 */ /* 0x000fe20008000f00 */
[----:B------:R-:W-:Y:S02]  /*26c0*/  ULEA UR8, UR58, UR57, 0x3 ;  /* 0x000000393a087291 */ /* 0x000fe4000f8e18ff */
[----:B------:R-:W-:Y:S01]  /*26d0*/  UIADD3 UR28, UP1, UPT, UR68, 0x80, URZ ;  /* 0x00000080441c7890 */ /* 0x000fe2000ff3e0ff */
[----:B--2---:R-:W-:Y:S01]  /*26e0*/  SHF.L.U32 R4, R0, 0x1f, RZ ;  /* 0x0000001f00047819 */ /* 0x004fe200000006ff */
[----:B------:R-:W-:Y:S02]  /*26f0*/  UIADD3 UR52, UPT, UPT, UR14, 0x8800, URZ ;  /* 0x000088000e347890 */ /* 0x000fe4000fffe0ff */
[----:B------:R-:W-:Y:S02]  /*2700*/  UIADD3.X UR29, UPT, UPT, URZ, UR69, URZ, UP1, !UPT ;  /* 0x00000045ff1d7290 */ /* 0x000fe40008ffe4ff */
[----:B------:R-:W-:Y:S01]  /*2710*/  UISETP.NE.AND UP2, UPT, UR31, 0x1, UPT ;  /* 0x000000011f00788c */ /* 0x000fe2000bf45270 */
[----:B------:R3:W1:Y:S01]  /*2720*/  SYNCS.PHASECHK.TRANS64.TRYWAIT P0, [UR8+0x20], R4 ;  /* 0x00002004ff0075a7 */ /* 0x0006620008001108 */
[----:B------:R-:W-:Y:S02]  /*2730*/  UIADD3 UR60, UPT, UPT, UR14, 0xa800, URZ ;  /* 0x0000a8000e3c7890 */ /* 0x000fe4000fffe0ff */
[----:B------:R-:W-:Y:S02]  /*2740*/  UISETP.NE.AND UP3, UPT, UR44, 0x1, UPT ;  /* 0x000000012c00788c */ /* 0x000fe4000bf65270 */
[----:B------:R-:W-:Y:S02]  /*2750*/  ULEA UR16, UR64, UR66, 0x5 ;  /* 0x0000004240107291 */ /* 0x000fe4000f8e28ff */
[----:B------:R-:W-:Y:S02]  /*2760*/  UIADD3 UR50, UP0, UPT, UR68, 0x180, URZ ;  /* 0x0000018044327890 */ /* 0x000fe4000ff1e0ff */
[----:B------:R-:W-:Y:S02]  /*2770*/  ULEA UR22, UR59, UR16, 0xa ;  /* 0x000000103b167291 */ /* 0x000fe4000f8e50ff */
[----:B------:R-:W-:Y:S02]  /*2780*/  UIADD3.X UR51, UPT, UPT, URZ, UR69, URZ, UP0, !UPT ;  /* 0x00000045ff337290 */ /* 0x000fe400087fe4ff */
[----:B------:R-:W-:Y:S02]  /*2790*/  UIADD3 UR32, UPT, UPT, UR19, 0x18800, URZ ;  /* 0x0001880013207890 */ /* 0x000fe4000fffe0ff */
[----:B------:R-:W-:Y:S02]  /*27a0*/  UPRMT UR49, UR22, 0x5410, URZ ;  /* 0x0000541016317896 */ /* 0x000fe400080000ff */
        /* <DEDUP_REMOVED lines=30> */
[----:B------:R-:W-:Y:S02]  /*2990*/  UMOV UR13, UR21 ;  /* 0x00000015000d7c82 */ /* 0x000fe40008000000 */
        /* <DEDUP_REMOVED lines=21> */
[----:B-1-3--:R-:W-:Y:S05]  /*2af0*/  BRA.U UP0, `(.L_x_28) ;  /* 0xfffffff900947547 */ /* 0x00afea000b83ffff */
.L_x_23:
[----:B------:R-:W-:Y:S01]  /*2b00*/  SHF.L.U32 R5, R8, 0x1f, RZ ;  /* 0x0000001f08057819 */ /* 0x000fe200000006ff */
[----:B------:R-:W-:-:S03]  /*2b10*/  NOP ;  /* 0x0000000000007918 */ /* 0x000fc60000000000 */
[----:B--2---:R-:W2:Y:S02]  /*2b20*/  SYNCS.PHASECHK.TRANS64.TRYWAIT P0, [UR57+0x90], R5 ;  /* 0x00009005ff0075a7 */ /* 0x004ea40008001139 */
[----:B--2---:R-:W-:Y:S05]  /*2b30*/  @!P0 BRA `(.L_x_29) ;  /* 0x00000074002c8947 */ /* 0x004fea0003800000 */
.L_x_126:
[----:B-1----:R-:W1:Y:S01]  /*2b40*/  LDS.128 R4, [UR57+0xd0] ;  /* 0x0000d039ff047984 */ /* 0x002e620008000c00 */
[----:B------:R-:W-:Y:S02]  /*2b50*/  UIADD3 UR4, UPT, UPT, UR57, 0x98, URZ ;  /* 0x0000009839047890 */ /* 0x000fe4000fffe0ff */
[----:B------:R-:W-:Y:S01]  /*2b60*/  UISETP.GE.AND UP0, UPT, UR39, 0x1, UPT ;  /* 0x000000012700788c */ /* 0x000fe2000bf06270 */
[----:B------:R-:W-:Y:S01]  /*2b70*/  @!PT LDS RZ, [RZ] ;  /* 0x00000000fffff984 */ /* 0x000fe20000000800 */
[----:B------:R-:W-:Y:S01]  /*2b80*/  @!PT LDS RZ, [RZ] ;  /* 0x00000000fffff984 */ /* 0x000fe20000000800 */
[----:B------:R-:W-:Y:S01]  /*2b90*/  @!PT LDS RZ, [RZ] ;  /* 0x00000000fffff984 */ /* 0x000fe20000000800 */
[----:B------:R-:W-:Y:S01]  /*2ba0*/  @!PT LDS RZ, [RZ] ;  /* 0x00000000fffff984 */ /* 0x000fe20000000800 */
[----:B------:R2:W-:Y:S06]  /*2bb0*/  MEMBAR.ALL.CTA ;  /* 0x0000000000007992 */ /* 0x0005ec0000008000 */
[----:B--2---:R-:W2:Y:S01]  /*2bc0*/  FENCE.VIEW.ASYNC.S ;  /* 0x00000000000073c6 */ /* 0x004ea20000000000 */
[----:B------:R-:W-:-:S09]  /*2bd0*/  UPRMT UR4, URZ, 0x654, UR4 ;  /* 0x00000654ff047896 */ /* 0x000fd20008000004 */
[----:B--2---:R-:W-:Y:S01]  /*2be0*/  SYNCS.ARRIVE.TRANS64.RED.A1T0 RZ, [UR4], RZ ;  /* 0x000000ffffff79a7 */ /* 0x004fe20008100404 */
[----:B-1----:R-:W-:-:S13]  /*2bf0*/  LOP3.LUT P0, RZ, R6, 0x1, RZ, 0xc0, !PT ;  /* 0x0000000106ff7812 */ /* 0x002fda000780c0ff */
[----:B------:R-:W-:Y:S01]  /*2c00*/  VOTEU.ANY UP1, P0 ;  /* 0x0000000000ff7886 */ /* 0x000fe20000020100 */
[----:B------:R-:W-:-:S13]  /*2c10*/  PLOP3.LUT P0, PT, PT, PT, UP1, 0x80, 0x8 ;  /* 0x000000000008781c */ /* 0x000fda0003f0f018 */
[----:B------:R-:W-:Y:S02]  /*2c20*/  @P0 MOV R0, R4 ;  /* 0x0000000400000202 */ /* 0x000fe40000000f00 */
[----:B------:R-:W-:Y:S02]  /*2c30*/  @P0 LOP3.LUT R4, R5, 0xffff, RZ, 0xc0, !PT ;  /* 0x0000ffff05040812 */ /* 0x000fe400078ec0ff */
[----:B------:R-:W-:Y:S02]  /*2c40*/  @P0 R2UR UR6, R0 ;  /* 0x00000000000602ca */ /* 0x000fe400000e0000 */
[----:B------:R-:W-:-:S11]  /*2c50*/  @P0 R2UR UR5, R4 ;  /* 0x00000000040502ca */ /* 0x000fd600000e0000 */
[----:B------:R-:W-:Y:S02]  /*2c60*/  @UP1 UMOV UR73, UR6 ;  /* 0x0000000600491c82 */ /* 0x000fe40008000000 */
[----:B------:R-:W-:Y:S01]  /*2c70*/  @UP1 UMOV UR72, UR5 ;  /* 0x0000000500481c82 */ /* 0x000fe20008000000 */
[----:B------:R-:W-:Y:S05]  /*2c80*/  BRA.U !UP0, `(.L_x_30) ;  /* 0x0000000108d47547 */ /* 0x000fea000b800000 */
[----:B------:R-:W1:Y:S01]  /*2c90*/  LDCU.128 UR16, c[0x0][0xc10] ;  /* 0x00018200ff1077ac */ /* 0x000e620008000c00 */
[----:B------:R-:W2:Y:S01]  /*2ca0*/  LDCU UR20, c[0x0][0xc20] ;  /* 0x00018400ff1477ac */ /* 0x000ea20008000800 */
[----:B------:R-:W3:Y:S01]  /*2cb0*/  LDCU UR13, c[0x0][0xc0c] ;  /* 0x00018180ff0d77ac */ /* 0x000ee20008000800 */
[----:B------:R-:W4:Y:S01]  /*2cc0*/  LDCU.64 UR14, c[0x0][0xc28] ;  /* 0x00018500ff0e77ac */ /* 0x000f220008000a00 */
[----:B------:R-:W-:Y:S02]  /*2cd0*/  UISETP.NE.AND UP3, UPT, UR39, 0x1, UPT ;  /* 0x000000012700788c */ /* 0x000fe4000bf65270 */
[----:B-1----:R-:W-:Y:S02]  /*2ce0*/  UIMAD.WIDE.U32 UR4, UR75, UR19, URZ ;  /* 0x000000134b0472a5 */ /* 0x002fe4000f8e00ff */
[----:B------:R-:W-:Y:S02]  /*2cf0*/  UIMAD.WIDE.U32 UR6, UR76, UR16, URZ ;  /* 0x000000104c0672a5 */ /* 0x000fe4000f8e00ff */
[----:B------:R-:W-:-:S02]  /*2d00*/  UISETP.NE.AND UP0, UPT, UR18, 0x1, UPT ;  /* 0x000000011200788c */ /* 0x000fc4000bf05270 */
[----:B------:R-:W-:Y:S01]  /*2d10*/  UIMAD.WIDE.U32 UR10, UR72, UR19, URZ ;  /* 0x00000013480a72a5 */ /* 0x000fe2000f8e00ff */
[----:B------:R-:W-:Y:S01]  /*2d20*/  UMOV UR4, UR5 ;  /* 0x0000000500047c82 */ /* 0x000fe20008000000 */
[----:B---3--:R-:W-:Y:S02]  /*2d30*/  UISETP.NE.AND UP2, UPT, UR13, 0x1, UPT ;  /* 0x000000010d00788c */ /* 0x008fe4000bf45270 */
[----:B--2---:R-:W-:Y:S02]  /*2d40*/  USHF.R.U32.HI UR5, URZ, UR20, UR4 ;  /* 0x00000014ff057299 */ /* 0x004fe40008011604 */
[----:B------:R-:W-:Y:S01]  /*2d50*/  UIMAD.WIDE.U32 UR8, UR73, UR16, URZ ;  /* 0x00000010490872a5 */ /* 0x000fe2000f8e00ff */
[----:B------:R-:W-:Y:S01]  /*2d60*/  UMOV UR4, UR7 ;  /* 0x0000000700047c82 */ /* 0x000fe20008000000 */
[----:B------:R-:W-:Y:S02]  /*2d70*/  USEL UR5, UR75, UR5, !UP0 ;  /* 0x000000054b057287 */ /* 0x000fe4000c000000 */
[----:B------:R-:W-:-:S02]  /*2d80*/  USHF.R.U32.HI UR4, URZ, UR17, UR4 ;  /* 0x00000011ff047299 */ /* 0x000fc40008011604 */
[----:B----4-:R-:W-:Y:S02]  /*2d90*/  UIMAD.WIDE.U32 UR6, UR5, UR14, URZ ;  /* 0x0000000e050672a5 */ /* 0x010fe4000f8e00ff */
[----:B------:R-:W-:Y:S01]  /*2da0*/  USEL UR12, UR76, UR4, !UP2 ;  /* 0x000000044c0c7287 */ /* 0x000fe2000d000000 */
[----:B------:R-:W-:Y:S02]  /*2db0*/  UMOV UR8, UR9 ;  /* 0x0000000900087c82 */ /* 0x000fe40008000000 */
[----:B------:R-:W-:Y:S01]  /*2dc0*/  UMOV UR4, UR11 ;  /* 0x0000000b00047c82 */ /* 0x000fe20008000000 */
[----:B------:R-:W-:Y:S01]  /*2dd0*/  UIMAD.WIDE.U32 UR10, UR12, UR14, URZ ;  /* 0x0000000e0c0a72a5 */ /* 0x000fe2000f8e00ff */
[----:B------:R-:W-:Y:S01]  /*2de0*/  UMOV UR6, UR7 ;  /* 0x0000000700067c82 */ /* 0x000fe20008000000 */
[----:B------:R-:W-:Y:S02]  /*2df0*/  USHF.R.U32.HI UR4, URZ, UR20, UR4 ;  /* 0x00000014ff047299 */ /* 0x000fe40008011604 */
[----:B------:R-:W-:-:S02]  /*2e00*/  @UP3 USHF.R.U32.HI UR5, URZ, UR15, UR6 ;  /* 0x0000000fff053299 */ /* 0x000fc40008011606 */
[----:B------:R-:W-:Y:S01]  /*2e10*/  USHF.R.U32.HI UR17, URZ, UR17, UR8 ;  /* 0x00000011ff117299 */ /* 0x000fe20008011608 */
[----:B------:R-:W-:Y:S01]  /*2e20*/  UMOV UR6, UR11 ;  /* 0x0000000b00067c82 */ /* 0x000fe20008000000 */
[----:B------:R-:W-:Y:S02]  /*2e30*/  USEL UR4, UR72, UR4, !UP0 ;  /* 0x0000000448047287 */ /* 0x000fe4000c000000 */
[----:B------:R-:W-:Y:S02]  /*2e40*/  @UP3 USHF.R.U32.HI UR12, URZ, UR15, UR6 ;  /* 0x0000000fff0c3299 */ /* 0x000fe40008011606 */
[----:B------:R-:W-:Y:S02]  /*2e50*/  UIMAD UR6, UR39, UR5, URZ ;  /* 0x00000005270672a4 */ /* 0x000fe4000f8e02ff */
[----:B------:R-:W-:Y:S02]  /*2e60*/  USEL UR5, UR73, UR17, !UP2 ;  /* 0x0000001149057287 */ /* 0x000fe4000d000000 */
[----:B------:R-:W-:-:S02]  /*2e70*/  UIMAD UR8, UR39, UR12, URZ ;  /* 0x0000000c270872a4 */ /* 0x000fc4000f8e02ff */
[----:B------:R-:W-:Y:S02]  /*2e80*/  UISETP.GE.AND UP0, UPT, UR4, UR6, UPT ;  /* 0x000000060400728c */ /* 0x000fe4000bf06270 */
[----:B------:R-:W-:Y:S02]  /*2e90*/  UIMAD.WIDE.U32 UR6, UR4, UR14, URZ ;  /* 0x0000000e040672a5 */ /* 0x000fe4000f8e00ff */
[----:B------:R-:W-:Y:S02]  /*2ea0*/  UISETP.GE.OR UP0, UPT, UR5, UR8, UP0 ;  /* 0x000000080500728c */ /* 0x000fe40008706670 */
[----:B------:R-:W-:Y:S02]  /*2eb0*/  UIMAD.WIDE.U32 UR8, UR5, UR14, URZ ;  /* 0x0000000e050872a5 */ /* 0x000fe4000f8e00ff */
[----:B------:R-:W-:Y:S01]  /*2ec0*/  UIADD3 UR10, UPT, UPT, -UR4, URZ, URZ ;  /* 0x000000ff040a7290 */ /* 0x000fe2000fffe1ff */
[----:B------:R-:W-:Y:S02]  /*2ed0*/  UMOV UR6, UR7 ;  /* 0x0000000700067c82 */ /* 0x000fe40008000000 */
[----:B------:R-:W-:-:S02]  /*2ee0*/  USHF.R.U32.HI UR6, URZ, UR15, UR6 ;  /* 0x0000000fff067299 */ /* 0x000fc40008011606 */
[----:B------:R-:W-:Y:S02]  /*2ef0*/  UIMAD UR10, UR18, UR10, UR72 ;  /* 0x0000000a120a72a4 */ /* 0x000fe4000f8e0248 */
[----:B------:R-:W-:Y:S01]  /*2f00*/  USEL UR6, UR4, UR6, !UP3 ;  /* 0x0000000604067287 */ /* 0x000fe2000d800000 */
[----:B------:R-:W-:Y:S01]  /*2f10*/  @!UP0 UMOV UR7, UR9 ;  /* 0x0000000900078c82 */ /* 0x000fe20008000000 */
[----:B------:R-:W-:Y:S02]  /*2f20*/  UIADD3 UR9, UPT, UPT, -UR5, URZ, URZ ;  /* 0x000000ff05097290 */ /* 0x000fe4000fffe1ff */
[----:B------:R-:W-:Y:S02]  /*2f30*/  @!UP0 USHF.R.U32.HI UR7, URZ, UR15, UR7 ;  /* 0x0000000fff078299 */ /* 0x000fe40008011607 */
[----:B------:R-:W-:Y:S02]  /*2f40*/  UIADD3 UR8, UPT, UPT, -UR6, URZ, URZ ;  /* 0x000000ff06087290 */ /* 0x000fe4000fffe1ff */
[----:B------:R-:W-:-:S02]  /*2f50*/  @!UP0 USEL UR7, UR5, UR7, !UP3 ;  /* 0x0000000705078287 */ /* 0x000fc4000d800000 */
[----:B------:R-:W-:Y:S02]  /*2f60*/  UIMAD UR8, UR39, UR8, UR4 ;  /* 0x00000008270872a4 */ /* 0x000fe4000f8e0204 */
[----:B------:R-:W-:Y:S02]  /*2f70*/  @!UP0 UIADD3 UR6, UPT, UPT, UR6, -UR7, URZ ;  /* 0x8000000706068290 */ /* 0x000fe4000fffe0ff */
[----:B------:R-:W-:Y:S02]  /*2f80*/  @!UP0 UIMAD UR7, UR8, UR12, UR7 ;  /* 0x0000000c080782a4 */ /* 0x000fe4000f8e0207 */
[----:B------:R-:W-:Y:S02]  /*2f90*/  @!UP0 UIMAD UR4, UR39, UR6, UR5 ;  /* 0x00000006270482a4 */ /* 0x000fe4000f8e0205 */
[----:B------:R-:W-:Y:S02]  /*2fa0*/  UIMAD UR6, UR13, UR9, UR73 ;  /* 0x000000090d0672a4 */ /* 0x000fe4000f8e0249 */
[----:B------:R-:W-:Y:S01]  /*2fb0*/  UIMAD UR72, UR4, UR18, UR10 ;  /* 0x00000012044872a4 */ /* 0x000fe2000f8e020a */
[----:B------:R-:W-:-:S02]  /*2fc0*/  @!UP0 UMOV UR5, UR7 ;  /* 0x0000000700058c82 */ /* 0x000fc40008000000 */
[----:B------:R-:W-:-:S12]  /*2fd0*/  UIMAD UR73, UR5, UR13, UR6 ;  /* 0x0000000d054972a4 */ /* 0x000fd8000f8e0206 */
.L_x_30:
        /* <DEDUP_REMOVED lines=20> */
.L_x_31:
[----:B------:R-:W-:Y:S02]  /*3120*/  R2UR UR5, R63 ;  /* 0x000000003f0572ca */ /* 0x000fe400000e0000 */
[----:B------:R-:W-:Y:S02]  /*3130*/  R2UR UR4, R62 ;  /* 0x000000003e0472ca */ /* 0x000fe400000e0000 */
[----:B------:R-:W-:Y:S02]  /*3140*/  PLOP3.LUT P1, PT, PT, PT, PT, 0x80, 0x8 ;  /* 0x000000000008781c */ /* 0x000fe40003f2f070 */
[----:B------:R-:W-:-:S07]  /*3150*/  LOP3.LUT R8, R8, 0x1, RZ, 0x3c, !PT ;  /* 0x0000000108087812 */ /* 0x000fce00078e3cff */
[----:B------:R-:W-:Y:S02]  /*3160*/  UIADD3 UR28, UPT, UPT, UR73, UR5, URZ ;  /* 0x00000005491c7290 */ /* 0x000fe4000fffe0ff */
[----:B------:R-:W-:Y:S01]  /*3170*/  UIADD3 UR21, UPT, UPT, UR72, UR4, URZ ;  /* 0x0000000448157290 */ /* 0x000fe2000fffe0ff */
[----:B------:R-:W-:Y:S11]  /*3180*/  BRA.U UP1, `(.L_x_32) ;  /* 0xffffffe101c47547 */ /* 0x000ff6000b83ffff */
[----:B------:R-:W-:Y:S01]  /*3190*/  UIADD3 UR57, UPT, UPT, UR57, 0x20, URZ ;  /* 0x0000002039397890 */ /* 0x000fe2000fffe0ff */
[----:B------:R-:W-:-:S03]  /*31a0*/  MOV R3, UR56 ;  /* 0x0000003800037c02 */ /* 0x000fc60008000f00 */
[----:B------:R-:W-:Y:S01]  /*31b0*/  ULEA UR4, UR58, UR57, 0x3 ;  /* 0x000000393a047291 */ /* 0x000fe2000f8e18ff */
[----:B------:R-:W-:-:S08]  /*31c0*/  SHF.L.U32 R3, R3, 0x1f, RZ ;  /* 0x0000001f03037819 */ /* 0x000fd000000006ff */
[----:B------:R-:W1:Y:S02]  /*31d0*/  SYNCS.PHASECHK.TRANS64.TRYWAIT P0, [UR4], R3 ;  /* 0x00000003ff0075a7 */ /* 0x000e640008001104 */
[----:B-1----:R-:W-:Y:S05]  /*31e0*/  @!P0 BRA `(.L_x_33) ;  /* 0x0000006c00988947 */ /* 0x002fea0003800000 */
.L_x_128:
[----:B------:R-:W-:-:S04]  /*31f0*/  UIADD3 UR4, UPT, UPT, UR58, 0x1, URZ ;  /* 0x000000013a047890 */ /* 0x000fc8000fffe0ff */
[----:B------:R-:W-:-:S04]  /*3200*/  UISETP.NE.AND UP0, UPT, UR4, 0x4, UPT ;  /* 0x000000040400788c */ /* 0x000fc8000bf05270 */
[----:B------:R-:W-:Y:S02]  /*3210*/  USEL UR5, URZ, 0x1, UP0 ;  /* 0x00000001ff057887 */ /* 0x000fe40008000000 */
[----:B------:R-:W-:Y:S02]  /*3220*/  USEL UR4, UR4, URZ, UP0 ;  /* 0x000000ff04047287 */ /* 0x000fe40008000000 */
[----:B------:R-:W-:Y:S02]  /*3230*/  ULOP3.LUT UR56, UR56, UR5, URZ, 0x3c, !UPT ;  /* 0x0000000538387292 */ /* 0x000fe4000f8e3cff */
[----:B------:R-:W-:-:S04]  /*3240*/  ULEA UR5, UR4, UR57, 0x3 ;  /* 0x0000003904057291 */ /* 0x000fc8000f8e18ff */
[----:B-1----:R-:W-:-:S04]  /*3250*/  MOV R3, UR56 ;  /* 0x0000003800037c02 */ /* 0x002fc80008000f00 */
[----:B------:R-:W-:-:S04]  /*3260*/  SHF.L.U32 R3, R3, 0x1f, RZ ;  /* 0x0000001f03037819 */ /* 0x000fc800000006ff */
[----:B------:R-:W1:Y:S02]  /*3270*/  SYNCS.PHASECHK.TRANS64.TRYWAIT P0, [UR5], R3 ;  /* 0x00000003ff0075a7 */ /* 0x000e640008001105 */
[----:B-1----:R-:W-:Y:S05]  /*3280*/  @!P0 BRA `(.L_x_34) ;  /* 0x0000006c00888947 */ /* 0x002fea0003800000 */
.L_x_130:
        /* <DEDUP_REMOVED lines=10> */
.L_x_132:
[----:B------:R-:W-:-:S04]  /*3330*/  UIADD3 UR4, UPT, UPT, UR4, 0x1, URZ ;  /* 0x0000000104047890 */ /* 0x000fc8000fffe0ff */
[----:B------:R-:W-:-:S04]  /*3340*/  UISETP.NE.AND UP0, UPT, UR4, 0x4, UPT ;  /* 0x000000040400788c */ /* 0x000fc8000bf05270 */
[----:B------:R-:W-:Y:S02]  /*3350*/  USEL UR5, URZ, 0x1, UP0 ;  /* 0x00000001ff057887 */ /* 0x000fe40008000000 */
[----:B------:R-:W-:Y:S02]  /*3360*/  USEL UR4, UR4, URZ, UP0 ;  /* 0x000000ff04047287 */ /* 0x000fe40008000000 */
[----:B------:R-:W-:Y:S02]  /*3370*/  ULOP3.LUT UR5, UR56, UR5, URZ, 0x3c, !UPT ;  /* 0x0000000538057292 */ /* 0x000fe4000f8e3cff */
[----:B------:R-:W-:-:S04]  /*3380*/  ULEA UR4, UR4, UR57, 0x3 ;  /* 0x0000003904047291 */ /* 0x000fc8000f8e18ff */
[----:B------:R-:W-:Y:S02]  /*3390*/  IMAD.U32 R2, RZ, RZ, UR5 ;  /* 0x00000005ff027e24 */ /* 0x000fe4000f8e00ff */
[----:B-1----:R-:W-:-:S03]  /*33a0*/  MOV R0, UR4 ;  /* 0x0000000400007c02 */ /* 0x002fc60008000f00 */
[----:B------:R-:W-:-:S07]  /*33b0*/  SHF.L.U32 R3, R2, 0x1f, RZ ;  /* 0x0000001f02037819 */ /* 0x000fce00000006ff */
.L_x_36:
[----:B-1----:R1:W2:Y:S02]  /*33c0*/  SYNCS.PHASECHK.TRANS64.TRYWAIT P0, [R0+URZ], R3 ;  /* 0x00000003000075a7 */ /* 0x0022a400080011ff */
[----:B--2---:R-:W-:Y:S05]  /*33d0*/  @!P0 NANOSLEEP.SYNCS 0x989680 ;  /* 0x009896800000895d */ /* 0x004fea0003900000 */
[----:B------:R-:W2:Y:S02]  /*33e0*/  @!P0 SYNCS.PHASECHK.TRANS64 P0, [R0+URZ], R3 ;  /* 0x00000003000085a7 */ /* 0x000ea400080010ff */
[----:B--2---:R-:W-:Y:S05]  /*33f0*/  @P0 EXIT ;  /* 0x000000000000094d */ /* 0x004fea0003800000 */
[----:B------:R-:W-:Y:S05]  /*3400*/  BRA `(.L_x_36) ;  /* 0xfffffffc00ec7947 */ /* 0x000fea000383ffff */
.L_x_16:
[----:B------:R-:W2:Y:S02]  /*3410*/  S2UR UR4, SR_CgaCtaId ;  /* 0x00000000000479c3 */ /* 0x000ea40000008800 */
[----:B--2---:R-:W-:-:S04]  /*3420*/  UISETP.NE.AND UP0, UPT, UR4, URZ, UPT ;  /* 0x000000ff0400728c */ /* 0x004fc8000bf05270 */
[----:B------:R-:W-:-:S09]  /*3430*/  UISETP.NE.OR UP0, UPT, UR18, 0x1, UP0 ;  /* 0x000000011200788c */ /* 0x000fd20008705670 */
[----:B------:R-:W-:Y:S05]  /*3440*/  BRA.U UP0, `(.L_x_37) ;  /* 0x0000000100b47547 */ /* 0x000fea000b800000 */
[----:B------:R-:W2:Y:S01]  /*3450*/  S2UR UR5, SR_CgaCtaId ;  /* 0x00000000000579c3 */ /* 0x000ea20000008800 */
[----:B------:R-:W-:Y:S01]  /*3460*/  UMOV UR4, 0x400 ;  /* 0x0000040000047882 */ /* 0x000fe20000000000 */
[----:B------:R-:W-:Y:S01]  /*3470*/  HFMA2 R3, -RZ, RZ, 0, 5.9604644775390625e-08 ;  /* 0x00000001ff037431 */ /* 0x000fe200000001ff */
[----:B------:R-:W-:Y:S01]  /*3480*/  ISETP.NE.AND P0, PT, R0, RZ, PT ;  /* 0x000000ff0000720c */ /* 0x000fe20003f05270 */
[----:B------:R-:W-:Y:S01]  /*3490*/  IMAD.MOV.U32 R8, RZ, RZ, RZ ;  /* 0x000000ffff087224 */ /* 0x000fe200078e00ff */
[----:B--2---:R-:W-:-:S04]  /*34a0*/  ULEA UR4, UR5, UR4, 0x18 ;  /* 0x0000000405047291 */ /* 0x004fc8000f8ec0ff */
[----:B------:R-:W-:Y:S02]  /*34b0*/  UIADD3 UR5, UPT, UPT, UR4, 0x98, URZ ;  /* 0x0000009804057890 */ /* 0x000fe4000fffe0ff */
[----:B------:R-:W-:Y:S02]  /*34c0*/  UIADD3 UR8, UPT, UPT, UR4, 0x90, URZ ;  /* 0x0000009004087890 */ /* 0x000fe4000fffe0ff */
[----:B------:R-:W-:-:S12]  /*34d0*/  UPRMT UR5, URZ, 0x654, UR5 ;  /* 0x00000654ff057896 */ /* 0x000fd80008000005 */
.L_x_40:
[----:B------:R-:W-:Y:S01]  /*34e0*/  SHF.L.U32 R7, R3, 0x1f, RZ ;  /* 0x0000001f03077819 */ /* 0x000fe200000006ff */
[----:B------:R-:W-:Y:S02]  /*34f0*/  IMAD.U32 R9, RZ, RZ, UR8 ;  /* 0x00000008ff097e24 */ /* 0x000fe4000f8e00ff */
[----:B------:R-:W-:Y:S01]  /*3500*/  @!P0 IMAD.MOV.U32 R5, RZ, RZ, 0x10 ;  /* 0x00000010ff058424 */ /* 0x000fe200078e00ff */
[----:B------:R-:W2:Y:S02]  /*3510*/  SYNCS.PHASECHK.TRANS64.TRYWAIT P1, [UR4+0x98], R7 ;  /* 0x00009807ff0075a7 */ /* 0x000ea40008021104 */
[----:B------:R-:W-:-:S04]  /*3520*/  PRMT R9, R0, 0x654, R9 ;  /* 0x0000065400097816 */ /* 0x000fc80000000009 */
[----:B------:R-:W-:Y:S01]  /*3530*/  SEL R2, R9, R2, !P0 ;  /* 0x0000000209027207 */ /* 0x000fe20004000000 */
[----:B--2---:R-:W-:Y:S06]  /*3540*/  @!P1 BRA `(.L_x_38) ;  /* 0x0000006c00089947 */ /* 0x004fec0003800000 */
.L_x_134:
[----:B------:R-:W-:Y:S01]  /*3550*/  UIADD3 UR6, UPT, UPT, UR4, 0xd0, URZ ;  /* 0x000000d004067890 */ /* 0x000fe2000fffe0ff */
[----:B------:R3:W-:Y:S01]  /*3560*/  @!P0 SYNCS.ARRIVE.TRANS64.RED RZ, [R2+URZ], R5 ;  /* 0x0000000502ff89a7 */ /* 0x0007e200080004ff */
[----:B------:R-:W-:Y:S01]  /*3570*/  UIADD3 UR7, UPT, UPT, UR4, 0x90, URZ ;  /* 0x0000009004077890 */ /* 0x000fe2000fffe0ff */
[----:B------:R-:W-:-:S08]  /*3580*/  LOP3.LUT R3, R3, 0x1, RZ, 0x3c, !PT ;  /* 0x0000000103037812 */ /* 0x000fd000078e3cff */
[----:B------:R-:W-:Y:S06]  /*3590*/  UGETNEXTWORKID.BROADCAST [UR6], [UR7] ;  /* 0x00000000060073ca */ /* 0x000fec0008000100 */
[----:B---3--:R-:W-:-:S04]  /*35a0*/  SHF.L.U32 R5, R8, 0x1f, RZ ;  /* 0x0000001f08057819 */ /* 0x008fc800000006ff */
[----:B------:R-:W3:Y:S02]  /*35b0*/  SYNCS.PHASECHK.TRANS64.TRYWAIT P1, [UR4+0x90], R5 ;  /* 0x00009005ff0075a7 */ /* 0x000ee40008021104 */
[----:B---3--:R-:W-:Y:S05]  /*35c0*/  @!P1 BRA `(.L_x_39) ;  /* 0x0000006c00009947 */ /* 0x008fea0003800000 */
.L_x_136:
[----:B--2---:R-:W2:Y:S01]  /*35d0*/  LDS.128 R4, [UR4+0xd0] ;  /* 0x0000d004ff047984 */ /* 0x004ea20008000c00 */
[----:B------:R-:W-:Y:S01]  /*35e0*/  LOP3.LUT R8, R8, 0x1, RZ, 0x3c, !PT ;  /* 0x0000000108087812 */ /* 0x000fe200078e3cff */
[----:B------:R-:W-:Y:S01]  /*35f0*/  @!PT LDS RZ, [RZ] ;  /* 0x00000000fffff984 */ /* 0x000fe20000000800 */
[----:B------:R-:W-:Y:S01]  /*3600*/  @!PT LDS RZ, [RZ] ;  /* 0x00000000fffff984 */ /* 0x000fe20000000800 */
[----:B------:R-:W-:Y:S01]  /*3610*/  @!PT LDS RZ, [RZ] ;  /* 0x00000000fffff984 */ /* 0x000fe20000000800 */
[----:B------:R-:W-:Y:S01]  /*3620*/  @!PT LDS RZ, [RZ] ;  /* 0x00000000fffff984 */ /* 0x000fe20000000800 */
[----:B------:R3:W-:Y:S06]  /*3630*/  MEMBAR.ALL.CTA ;  /* 0x0000000000007992 */ /* 0x0007ec0000008000 */
[----:B---3--:R-:W3:Y:S02]  /*3640*/  FENCE.VIEW.ASYNC.S ;  /* 0x00000000000073c6 */ /* 0x008ee40000000000 */
[----:B---3--:R-:W-:Y:S01]  /*3650*/  SYNCS.ARRIVE.TRANS64.RED.A1T0 RZ, [UR5], RZ ;  /* 0x000000ffffff79a7 */ /* 0x008fe20008100405 */
[----:B--2---:R-:W-:-:S13]  /*3660*/  LOP3.LUT P1, RZ, R6, 0x1, RZ, 0xc0, !PT ;  /* 0x0000000106ff7812 */ /* 0x004fda000782c0ff */
[----:B------:R-:W-:Y:S05]  /*3670*/  @P1 BRA `(.L_x_40) ;  /* 0xfffffffc00981947 */ /* 0x000fea000383ffff */
[----:B------:R-:W-:-:S04]  /*3680*/  SHF.L.U32 R0, R3, 0x1f, RZ ;  /* 0x0000001f03007819 */ /* 0x000fc800000006ff */
[----:B------:R-:W2:Y:S02]  /*3690*/  SYNCS.PHASECHK.TRANS64 P0, [UR4+0x98], R0 ;  /* 0x00009800ff0075a7 */ /* 0x000ea40008001004 */
[----:B-12---:R-:W-:Y:S05]  /*36a0*/  @P0 EXIT ;  /* 0x000000000000094d */ /* 0x006fea0003800000 */
[----:B------:R-:W-:-:S07]  /*36b0*/  MOV R0, UR4 ;  /* 0x0000000400007c02 */ /* 0x000fce0008000f00 */
.L_x_41:
[----:B-1----:R-:W-:-:S04]  /*36c0*/  SHF.L.U32 R5, R3, 0x1f, RZ ;  /* 0x0000001f03057819 */ /* 0x002fc800000006ff */
[----:B------:R1:W2:Y:S03]  /*36d0*/  SYNCS.PHASECHK.TRANS64.TRYWAIT P0, [R0+URZ+0x98], R5 ;  /* 0x00009805000075a7 */ /* 0x0002a600080011ff */
[----:B--2---:R-:W-:Y:S05]  /*36e0*/  @!P0 NANOSLEEP.SYNCS 0x989680 ;  /* 0x009896800000895d */ /* 0x004fea0003900000 */
[----:B------:R-:W2:Y:S02]  /*36f0*/  @!P0 SYNCS.PHASECHK.TRANS64 P0, [R0+URZ+0x98], R5 ;  /* 0x00009805000085a7 */ /* 0x000ea400080010ff */
[----:B--2---:R-:W-:Y:S05]  /*3700*/  @P0 EXIT ;  /* 0x000000000000094d */ /* 0x004fea0003800000 */
[----:B------:R-:W-:Y:S05]  /*3710*/  BRA `(.L_x_41) ;  /* 0xfffffffc00e87947 */ /* 0x000fea000383ffff */
.L_x_37:
[----:B------:R-:W-:-:S09]  /*3720*/  UISETP.NE.AND UP0, UPT, UR18, URZ, UPT ;  /* 0x000000ff1200728c */ /* 0x000fd2000bf05270 */
[----:B------:R-:W-:Y:S05]  /*3730*/  BRA.U UP0, `(.L_x_42) ;  /* 0x0000001100007547 */ /* 0x000fea000b800000 */
[----:B------:R-:W2:Y:S01]  /*3740*/  S2UR UR7, SR_CgaCtaId ;  /* 0x00000000000779c3 */ /* 0x000ea20000008800 */
[----:B------:R-:W-:Y:S01]  /*3750*/  UMOV UR4, 0x40 ;  /* 0x0000004000047882 */ /* 0x000fe20000000000 */
[----:B------:R-:W-:Y:S01]  /*3760*/  NOP ;  /* 0x0000000000007918 */ /* 0x000fe20000000000 */
[----:B------:R-:W-:Y:S01]  /*3770*/  UMOV UR6, 0x400 ;  /* 0x0000040000067882 */ /* 0x000fe20000000000 */
[----:B--2---:R-:W-:Y:S02]  /*3780*/  ULEA UR5, UR7, UR4, 0x18 ;  /* 0x0000000407057291 */ /* 0x004fe4000f8ec0ff */
[----:B------:R-:W-:-:S07]  /*3790*/  ULEA UR6, UR7, UR6, 0x18 ;  /* 0x0000000607067291 */ /* 0x000fce000f8ec0ff */
[----:B------:R-:W2:Y:S02]  /*37a0*/  LDS.U8 R0, [UR5+0x1c] ;  /* 0x00001c05ff007984 */ /* 0x000ea40008000000 */
[----:B--2---:R-:W-:-:S13]  /*37b0*/  ISETP.NE.AND P0, PT, R0, RZ, PT ;  /* 0x000000ff0000720c */ /* 0x004fda0003f05270 */
[----:B------:R-:W-:Y:S05]  /*37c0*/  @P0 BRA `(.L_x_43) ;  /* 0x0000000000580947 */ /* 0x000fea0003800000 */
[----:B------:R-:W-:-:S13]  /*37d0*/  ELECT P0, URZ, PT ;  /* 0x0000000000ff782f */ /* 0x000fda0003800000 */
[----:B------:R-:W-:Y:S05]  /*37e0*/  @!P0 BRA `(.L_x_44) ;  /* 0x0000000000608947 */ /* 0x000fea0003800000 */
[----:B------:R-:W-:Y:S01]  /*37f0*/  UMOV UR4, 0x10 ;  /* 0x0000001000047882 */ /* 0x000fe20000000000 */
[----:B------:R-:W-:Y:S01]  /*3800*/  HFMA2 R0, -RZ, RZ, 0, 5.9604644775390625e-08 ;  /* 0x00000001ff007431 */ /* 0x000fe200000001ff */
[----:B------:R-:W-:-:S03]  /*3810*/  MOV R2, 0xffff ;  /* 0x0000ffff00027802 */ /* 0x000fc60000000f00 */
[----:B------:R-:W-:Y:S04]  /*3820*/  DEPBAR.LE SB2, 0x36 ;  /* 0x0000ad800000791a */ /* 0x000fe80000000000 */
[----:B------:R-:W2:Y:S02]  /*3830*/  UTCATOMSWS.FIND_AND_SET.ALIGN UP0, UR4, UR4 ;  /* 0x00000004000475e3 */ /* 0x000ea40008000800 */
[----:B--2---:R-:W-:Y:S01]  /*3840*/  MOV R3, UR4 ;  /* 0x0000000400037c02 */ /* 0x004fe20008000f00 */
[----:B------:R-:W-:Y:S06]  /*3850*/  BRA.U UP0, `(.L_x_45) ;  /* 0x0000000100187547 */ /* 0x000fec000b800000 */
.L_x_46:
[----:B------:R-:W-:Y:S05]  /*3860*/  NANOSLEEP 0x64 ;  /* 0x000000640000795d */ /* 0x000fea0003800000 */
[----:B------:R-:W-:-:S05]  /*3870*/  UMOV UR4, 0x10 ;  /* 0x0000001000047882 */ /* 0x000fca0000000000 */
[----:B------:R-:W-:Y:S04]  /*3880*/  DEPBAR.LE SB2, 0x36 ;  /* 0x0000ad800000791a */ /* 0x000fe80000000000 */
[----:B------:R-:W2:Y:S02]  /*3890*/  UTCATOMSWS.FIND_AND_SET.ALIGN UP0, UR4, UR4 ;  /* 0x00000004000475e3 */ /* 0x000ea40008000800 */
[----:B--2---:R-:W-:Y:S01]  /*38a0*/  MOV R3, UR4 ;  /* 0x0000000400037c02 */ /* 0x004fe20008000f00 */
[----:B------:R-:W-:Y:S05]  /*38b0*/  BRA.U !UP0, `(.L_x_46) ;  /* 0xfffffffd08e87547 */ /* 0x000fea000b83ffff */
.L_x_45:
[-C--:B------:R-:W-:Y:S02]  /*38c0*/  SHF.L.U32 R2, R2, R3.reuse, RZ ;  /* 0x0000000302027219 */ /* 0x080fe400000006ff */
[----:B------:R-:W-:Y:S01]  /*38d0*/  SHF.L.U32 R0, R0, R3, RZ ;  /* 0x0000000300007219 */ /* 0x000fe200000006ff */
[----:B------:R-:W-:Y:S02]  /*38e0*/  IMAD.SHL.U32 R3, R3, 0x20, RZ ;  /* 0x0000002003037824 */ /* 0x000fe400078e00ff */
[----:B------:R2:W-:Y:S04]  /*38f0*/  ATOMS.OR RZ, [UR5+0x14], R2 ;  /* 0x00001402ffff798c */ /* 0x0005e8000b000005 */
[----:B------:R2:W-:Y:S04]  /*3900*/  ATOMS.OR RZ, [UR5+0x18], R0 ;  /* 0x00001800ffff798c */ /* 0x0005e8000b000005 */
[----:B------:R2:W-:Y:S01]  /*3910*/  STS [UR6+0xe0], R3 ;  /* 0x0000e003ff007988 */ /* 0x0005e20008000806 */
[----:B------:R-:W-:Y:S05]  /*3920*/  BRA `(.L_x_44) ;  /* 0x0000000000107947 */ /* 0x000fea0003800000 */
.L_x_43:
[----:B------:R-:W-:Y:S02]  /*3930*/  MOV R0, 0xffffffff ;  /* 0xffffffff00007802 */ /* 0x000fe40000000f00 */
[----:B------:R-:W-:-:S03]  /*3940*/  MOV R2, 0x3970 ;  /* 0x0000397000027802 */ /* 0x000fc60000000f00 */
[----:B------:R2:W-:Y:S04]  /*3950*/  STS [UR6+0xe0], R0 ;  /* 0x0000e000ff007988 */ /* 0x0005e80008000806 */
[----:B-12--5:R-:W-:Y:S05]  /*3960*/  CALL.REL.NOINC `($__internal_1_$__cuda_sm10x_tcgen05_guardrail_trap_phase_invalid_during_alloc) ;  /* 0x00000070000c7944 */ /* 0x026fea0003c00000 */
.L_x_44:
[----:B------:R-:W-:Y:S05]  /*3970*/  WARPSYNC.ALL ;  /* 0x0000000000007948 */ /* 0x000fea0003800000 */
[----:B------:R-:W3:Y:S01]  /*3980*/  S2UR UR4, SR_CgaCtaId ;  /* 0x00000000000479c3 */ /* 0x000ee20000008800 */
[----:B------:R-:W-:Y:S01]  /*3990*/  UMOV UR24, 0x400 ;  /* 0x0000040000187882 */ /* 0x000fe20000000000 */
[----:B------:R-:W-:-:S06]  /*39a0*/  NOP ;  /* 0x0000000000007918 */ /* 0x000fcc0000000000 */
[----:B------:R-:W-:Y:S06]  /*39b0*/  BAR.ARV 0x6, 0xa0 ;  /* 0x0182800000007b1d */ /* 0x000fec0000002000 */
[----:B------:R-:W4:Y:S01]  /*39c0*/  LDCU UR6, c[0x0][0x394] ;  /* 0x00007280ff0677ac */ /* 0x000f220008000800 */
[----:B------:R-:W-:Y:S01]  /*39d0*/  IMAD.MOV.U32 R8, RZ, RZ, 0x1 ;  /* 0x00000001ff087424 */ /* 0x000fe200078e00ff */
[----:B------:R-:W2:Y:S01]  /*39e0*/  LDCU UR7, c[0x0][0x394] ;  /* 0x00007280ff0777ac */ /* 0x000ea20008000800 */
[----:B------:R-:W-:Y:S01]  /*39f0*/  UMOV UR27, URZ ;  /* 0x000000ff001b7c82 */ /* 0x000fe20008000000 */
[----:B------:R-:W-:Y:S01]  /*3a00*/  UMOV UR23, URZ ;  /* 0x000000ff00177c82 */ /* 0x000fe20008000000 */
[----:B---3--:R-:W-:Y:S01]  /*3a10*/  ULEA UR24, UR4, UR24, 0x18 ;  /* 0x0000001804187291 */ /* 0x008fe2000f8ec0ff */
[----:B------:R-:W-:Y:S01]  /*3a20*/  UMOV UR44, 0x0 ;  /* 0x00000000002c7882 */ /* 0x000fe20000000000 */
[----:B------:R-:W-:-:S02]  /*3a30*/  UMOV UR45, 0x4218910 ;  /* 0x04218910002d7882 */ /* 0x000fc40000000000 */
[----:B------:R-:W-:Y:S02]  /*3a40*/  UIADD3 UR4, UPT, UPT, UR24, 0x8800, URZ ;  /* 0x0000880018047890 */ /* 0x000fe4000fffe0ff */
[----:B------:R-:W-:Y:S02]  /*3a50*/  UIADD3 UR5, UPT, UPT, UR24, 0x18800, URZ ;  /* 0x0001880018057890 */ /* 0x000fe4000fffe0ff */
[----:B----4-:R-:W-:Y:S01]  /*3a60*/  UIADD3 UR6, UPT, UPT, UR6, 0x3f, URZ ;  /* 0x0000003f06067890 */ /* 0x010fe2000fffe0ff */
[----:B------:R-:W3:Y:S01]  /*3a70*/  LDS R9, [UR24+0xe0] ;  /* 0x0000e018ff097984 */ /* 0x000ee20008000800 */
[----:B------:R-:W-:Y:S02]  /*3a80*/  USHF.R.U32.HI UR25, URZ, 0x4, UR4 ;  /* 0x00000004ff197899 */ /* 0x000fe40008011604 */
[----:B------:R-:W-:Y:S02]  /*3a90*/  USHF.R.S32.HI UR29, URZ, 0x1f, UR6 ;  /* 0x0000001fff1d7899 */ /* 0x000fe40008011406 */
[----:B------:R-:W-:-:S02]  /*3aa0*/  USHF.R.U32.HI UR4, URZ, 0x4, UR5 ;  /* 0x00000004ff047899 */ /* 0x000fc40008011605 */
[----:B------:R-:W-:Y:S02]  /*3ab0*/  ULEA.HI UR29, UR29, UR6, URZ, 0x6 ;  /* 0x000000061d1d7291 */ /* 0x000fe4000f8f30ff */
[----:B------:R-:W-:Y:S02]  /*3ac0*/  UIADD3 UR46, UPT, UPT, UR24, 0x98, URZ ;  /* 0x00000098182e7890 */ /* 0x000fe4000fffe0ff */
[----:B------:R-:W-:Y:S02]  /*3ad0*/  USHF.R.S32.HI UR29, URZ, 0x6, UR29 ;  /* 0x00000006ff1d7899 */ /* 0x000fe4000801141d */
[----:B------:R-:W-:Y:S02]  /*3ae0*/  ULOP3.LUT UR25, UR25, 0x3fff, URZ, 0xc0, !UPT ;  /* 0x00003fff19197892 */ /* 0x000fe4000f8ec0ff */
[----:B------:R-:W-:Y:S02]  /*3af0*/  UISETP.LT.AND UP0, UPT, UR29, 0x1, UPT ;  /* 0x000000011d00788c */ /* 0x000fe4000bf01270 */
[----:B------:R-:W-:-:S02]  /*3b00*/  ULOP3.LUT UR4, UR4, 0x3fff, URZ, 0xc0, !UPT ;  /* 0x00003fff04047892 */ /* 0x000fc4000f8ec0ff */
[----:B------:R-:W-:Y:S01]  /*3b10*/  USEL UR47, UR29, 0x1, !UP0 ;  /* 0x000000011d2f7887 */ /* 0x000fe2000c000000 */
[----:B------:R-:W-:Y:S01]  /*3b20*/  UMOV UR42, 0x0 ;  /* 0x00000000002a7882 */ /* 0x000fe20000000000 */
[----:B------:R-:W-:Y:S01]  /*3b30*/  UMOV UR43, 0x4218910 ;  /* 0x04218910002b7882 */ /* 0x000fe20000000000 */
[----:B------:R-:W-:Y:S01]  /*3b40*/  UMOV UR40, 0x0 ;  /* 0x0000000000287882 */ /* 0x000fe20000000000 */
[----:B------:R-:W-:Y:S01]  /*3b50*/  UMOV UR41, 0x4218910 ;  /* 0x0421891000297882 */ /* 0x000fe20000000000 */
[----:B------:R-:W-:Y:S01]  /*3b60*/  UMOV UR38, 0x0 ;  /* 0x0000000000267882 */ /* 0x000fe20000000000 */
[----:B-1----:R-:W-:Y:S01]  /*3b70*/  UMOV UR39, 0x4218910 ;  /* 0x0421891000277882 */ /* 0x002fe20000000000 */
[----:B------:R-:W-:Y:S01]  /*3b80*/  UMOV UR36, 0x0 ;  /* 0x0000000000247882 */ /* 0x000fe20000000000 */
[----:B------:R-:W-:Y:S01]  /*3b90*/  UMOV UR37, 0x4218910 ;  /* 0x0421891000257882 */ /* 0x000fe20000000000 */
[----:B------:R-:W-:Y:S02]  /*3ba0*/  UPRMT UR46, URZ, 0x654, UR46 ;  /* 0x00000654ff2e7896 */ /* 0x000fe4000800002e */
[----:B------:R-:W-:-:S02]  /*3bb0*/  ULOP3.LUT UR25, UR25, 0x2000000, URZ, 0xfc, !UPT ;  /* 0x0200000019197892 */ /* 0x000fc4000f8efcff */
[----:B------:R-:W-:Y:S02]  /*3bc0*/  ULOP3.LUT UR26, UR4, 0x2000000, URZ, 0xfc, !UPT ;  /* 0x02000000041a7892 */ /* 0x000fe4000f8efcff */
[----:B------:R-:W-:Y:S02]  /*3bd0*/  UIADD3 UR47, UPT, UPT, -UR47, URZ, URZ ;  /* 0x000000ff2f2f7290 */ /* 0x000fe4000fffe1ff */
[----:B--2---:R-:W-:Y:S01]  /*3be0*/  UISETP.GE.AND UP4, UPT, UR7, 0x1, UPT ;  /* 0x000000010700788c */ /* 0x004fe2000bf86270 */
[----:B------:R-:W-:Y:S01]  /*3bf0*/  UMOV UR34, 0x0 ;  /* 0x0000000000227882 */ /* 0x000fe20000000000 */
[C---:B---3--:R-:W-:Y:S01]  /*3c00*/  VIADD R3, R9.reuse, 0x80 ;  /* 0x0000008009037836 */ /* 0x048fe20000000000 */
[----:B------:R-:W-:Y:S01]  /*3c10*/  LOP3.LUT R2, R9, 0xffff, RZ, 0xc0, !PT ;  /* 0x0000ffff09027812 */ /* 0x000fe200078ec0ff */
[----:B------:R-:W-:Y:S01]  /*3c20*/  UMOV UR35, 0x4218910 ;  /* 0x0421891000237882 */ /* 0x000fe20000000000 */
[----:B------:R-:W-:Y:S01]  /*3c30*/  UMOV UR32, 0x0 ;  /* 0x0000000000207882 */ /* 0x000fe20000000000 */
[----:B------:R-:W-:Y:S01]  /*3c40*/  UMOV UR33, 0x4218910 ;  /* 0x0421891000217882 */ /* 0x000fe20000000000 */
[----:B------:R-:W-:Y:S01]  /*3c50*/  LOP3.LUT R3, R3, 0xffff, RZ, 0xc0, !PT ;  /* 0x0000ffff03037812 */ /* 0x000fe200078ec0ff */
[----:B------:R-:W-:Y:S01]  /*3c60*/  UMOV UR30, 0x0 ;  /* 0x00000000001e7882 */ /* 0x000fe20000000000 */
[----:B------:R-:W-:-:S03]  /*3c70*/  UMOV UR31, 0x4218910 ;  /* 0x04218910001f7882 */ /* 0x000fc60000000000 */
[----:B------:R1:W-:Y:S02]  /*3c80*/  STL.64 [R1], R2 ;  /* 0x0000000201007387 */ /* 0x0003e40000100a00 */
[----:B-1----:R-:W-:-:S07]  /*3c90*/  CS2R R2, SRZ ;  /* 0x0000000000027805 */ /* 0x002fce000001ff00 */
.L_x_53:
[----:B-1----:R-:W-:-:S04]  /*3ca0*/  SHF.L.U32 R5, R3, 0x1f, RZ ;  /* 0x0000001f03057819 */ /* 0x002fc800000006ff */
[----:B------:R-:W1:Y:S02]  /*3cb0*/  SYNCS.PHASECHK.TRANS64.TRYWAIT P0, [UR24+0x90], R5 ;  /* 0x00009005ff0075a7 */ /* 0x000e640008001118 */
[----:B-12---:R-:W-:Y:S05]  /*3cc0*/  @!P0 BRA `(.L_x_47) ;  /* 0x0000006400588947 */ /* 0x006fea0003800000 */
.L_x_138:
[----:B-1----:R-:W1:Y:S01]  /*3cd0*/  LDS.128 R4, [UR24+0xd0] ;  /* 0x0000d018ff047984 */ /* 0x002e620008000c00 */
[----:B------:R-:W-:Y:S01]  /*3ce0*/  ULEA UR28, UR27, UR24, 0x3 ;  /* 0x000000181b1c7291 */ /* 0x000fe2000f8e18ff */
[----:B------:R-:W-:Y:S01]  /*3cf0*/  SHF.L.U32 R0, R8, 0x1f, RZ ;  /* 0x0000001f08007819 */ /* 0x000fe200000006ff */
[----:B------:R-:W-:Y:S01]  /*3d00*/  @!PT LDS RZ, [RZ] ;  /* 0x00000000fffff984 */ /* 0x000fe20000000800 */
[----:B------:R-:W-:Y:S01]  /*3d10*/  @!PT LDS RZ, [RZ] ;  /* 0x00000000fffff984 */ /* 0x000fe20000000800 */
[----:B------:R-:W-:Y:S01]  /*3d20*/  @!PT LDS RZ, [RZ] ;  /* 0x00000000fffff984 */ /* 0x000fe20000000800 */
[----:B------:R-:W-:Y:S01]  /*3d30*/  @!PT LDS RZ, [RZ] ;  /* 0x00000000fffff984 */ /* 0x000fe20000000800 */
[----:B------:R2:W-:Y:S06]  /*3d40*/  MEMBAR.ALL.CTA ;  /* 0x0000000000007992 */ /* 0x0005ec0000008000 */
[----:B--2---:R-:W2:Y:S02]  /*3d50*/  FENCE.VIEW.ASYNC.S ;  /* 0x00000000000073c6 */ /* 0x004ea40000000000 */
[----:B--2---:R-:W-:Y:S01]  /*3d60*/  SYNCS.ARRIVE.TRANS64.RED.A1T0 RZ, [UR46], RZ ;  /* 0x000000ffffff79a7 */ /* 0x004fe2000810042e */
[----:B------:R-:W2:Y:S01]  /*3d70*/  SYNCS.PHASECHK.TRANS64.TRYWAIT P0, [UR28+0xb0], R0 ;  /* 0x0000b000ff0075a7 */ /* 0x000ea2000800111c */
[----:B-1----:R-:W-:Y:S01]  /*3d80*/  LOP3.LUT P3, RZ, R6, 0x1, RZ, 0xc0, !PT ;  /* 0x0000000106ff7812 */ /* 0x002fe2000786c0ff */
[----:B--2---:R-:W-:-:S12]  /*3d90*/  @!P0 BRA `(.L_x_48) ;  /* 0x00000064003c8947 */ /* 0x004fd80003800000 */
.L_x_140:
[----:B------:R-:W-:Y:S05]  /*3da0*/  BRA.U !UP4, `(.L_x_49) ;  /* 0x000000050c547547 */ /* 0x000fea000b800000 */
[----:B-1----:R-:W-:Y:S01]  /*3db0*/  IMAD.U32 R0, RZ, RZ, UR27 ;  /* 0x0000001bff007e24 */ /* 0x002fe2000f8e00ff */
[----:B------:R-:W-:-:S04]  /*3dc0*/  ULEA UR4, UR23, UR24, 0x3 ;  /* 0x0000001817047291 */ /* 0x000fc8000f8e18ff */
[----:B------:R-:W-:Y:S02]  /*3dd0*/  LEA R4, R0, R1, 0x2 ;  /* 0x0000000100047211 */ /* 0x000fe400078e10ff */
[----:B------:R-:W-:-:S04]  /*3de0*/  SHF.L.U32 R0, R2, 0x1f, RZ ;  /* 0x0000001f02007819 */ /* 0x000fc800000006ff */
[----:B------:R-:W5:Y:S01]  /*3df0*/  LDL R4, [R4] ;  /* 0x0000000004047983 */ /* 0x000f620000100800 */
[----:B------:R1:W2:Y:S01]  /*3e00*/  SYNCS.PHASECHK.TRANS64.TRYWAIT P2, [UR4], R0 ;  /* 0x00000000ff0075a7 */ /* 0x0002a20008041104 */
[----:B------:R-:W-:Y:S01]  /*3e10*/  UPLOP3.LUT UP2, UPT, UPT, UPT, UPT, 0x40, 0x4 ;  /* 0x000000000004789c */ /* 0x000fe20003f4e870 */
[----:B------:R-:W-:Y:S01]  /*3e20*/  UMOV UR22, UR47 ;  /* 0x0000002f00167c82 */ /* 0x000fe20008000000 */
[----:B------:R-:W-:Y:S01]  /*3e30*/  UMOV UR21, UR29 ;  /* 0x0000001d00157c82 */ /* 0x000fe20008000000 */
[----:B------:R-:W-:-:S08]  /*3e40*/  UMOV UR5, UR23 ;  /* 0x0000001700057c82 */ /* 0x000fd00008000000 */
.L_x_52:
[----:B------:R-:W-:Y:S02]  /*3e50*/  UIADD3 UR22, UPT, UPT, UR22, 0x1, URZ ;  /* 0x0000000116167890 */ /* 0x000fe4000fffe0ff */
[----:B------:R-:W-:Y:S02]  /*3e60*/  ULEA UR20, UR5, UR24, 0x3 ;  /* 0x0000001805147291 */ /* 0x000fe4000f8e18ff */
[----:B------:R-:W-:Y:S01]  /*3e70*/  UISETP.NE.AND UP3, UPT, UR22, URZ, UPT ;  /* 0x000000ff1600728c */ /* 0x000fe2000bf65270 */
[----:B--23--:R-:W-:Y:S10]  /*3e80*/  @P2 BRA `(.L_x_50) ;  /* 0x00000000000c2947 */ /* 0x00cff40003800000 */
[----:B------:R-:W-:Y:S04]  /*3e90*/  SHF.L.U32 R5, R2, 0x1f, RZ ;  /* 0x0000001f02057819 */ /* 0x000fe800000006ff */
[----:B------:R-:W2:Y:S02]  /*3ea0*/  SYNCS.PHASECHK.TRANS64.TRYWAIT P0, [UR20], R5 ;  /* 0x00000005ff0075a7 */ /* 0x000ea40008001114 */
[----:B--2---:R-:W-:Y:S05]  /*3eb0*/  @!P0 BRA `(.L_x_51) ;  /* 0x00000064000c8947 */ /* 0x004fea0003800000 */
.L_x_50:
[----:B------:R-:W-:Y:S01]  /*3ec0*/  UISETP.NE.AND UP0, UPT, UR21, 0x1, UPT ;  /* 0x000000011500788c */ /* 0x000fe2000bf05270 */
[----:B------:R-:W-:Y:S01]  /*3ed0*/  PLOP3.LUT P2, PT, PT, PT, PT, 0x80, 0x8 ;  /* 0x000000000008781c */ /* 0x000fe20003f4f070 */
[----:B------:R-:W-:Y:S01]  /*3ee0*/  UIADD3 UR4, UPT, UPT, UR5, 0x1, URZ ;  /* 0x0000000105047890 */ /* 0x000fe2000fffe0ff */
[----:B------:R-:W-:Y:S03]  /*3ef0*/  ELECT P1, URZ, PT ;  /* 0x0000000000ff782f */ /* 0x000fe60003820000 */
[----:B------:R-:W-:Y:S01]  /*3f00*/  UISETP.NE.AND UP1, UPT, UR4, 0x4, UPT ;  /* 0x000000040400788c */ /* 0x000fe2000bf25270 */
[----:B------:R-:W-:Y:S01]  /*3f10*/  PLOP3.LUT P0, PT, PT, PT, UP0, 0x80, 0x8 ;  /* 0x000000000008781c */ /* 0x000fe20003f0f008 */
[----:B------:R-:W-:Y:S02]  /*3f20*/  ULEA UR18, UR5, UR26, 0xb ;  /* 0x0000001a05127291 */ /* 0x000fe4000f8e58ff */
[----:B------:R-:W-:Y:S02]  /*3f30*/  USEL UR6, URZ, 0x1, UP1 ;  /* 0x00000001ff067887 */ /* 0x000fe40008800000 */
[----:B------:R-:W-:Y:S02]  /*3f40*/  USEL UR23, UR4, URZ, UP1 ;  /* 0x000000ff04177287 */ /* 0x000fe40008800000 */
[----:B------:R-:W-:Y:S02]  /*3f50*/  ULEA UR16, UR5, UR25, 0xa ;  /* 0x0000001905107291 */ /* 0x000fe4000f8e50ff */
[----:B------:R-:W-:Y:S01]  /*3f60*/  @UP0 ULEA UR4, UR23, UR24, 0x3 ;  /* 0x0000001817040291 */ /* 0x000fe2000f8e18ff */
[----:B------:R-:W-:Y:S01]  /*3f70*/  LOP3.LUT R2, R2, UR6, RZ, 0x3c, !PT ;  /* 0x0000000602027c12 */ /* 0x000fe2000f8e3cff */
[----:B------:R-:W-:Y:S01]  /*3f80*/  UIADD3 UR8, UPT, UPT, UR18, 0x40, URZ ;  /* 0x0000004012087890 */ /* 0x000fe2000fffe0ff */
[----:B-----5:R-:W-:Y:S01]  /*3f90*/  @P1 R2UR.BROADCAST UR6, R4 ;  /* 0x00000000040612ca */ /* 0x020fe200008e0000 */
[----:B------:R-:W-:Y:S01]  /*3fa0*/  UIADD3 UR12, UPT, UPT, UR18, 0x80, URZ ;  /* 0x00000080120c7890 */ /* 0x000fe2000fffe0ff */
[----:B-1----:R-:W-:Y:S01]  /*3fb0*/  @P0 SHF.L.U32 R0, R2, 0x1f, RZ ;  /* 0x0000001f02000819 */ /* 0x002fe200000006ff */
[----:B------:R-:W-:Y:S02]  /*3fc0*/  UIADD3 UR10, UPT, UPT, UR18, 0xc0, URZ ;  /* 0x000000c0120a7890 */ /* 0x000fe4000fffe0ff */
[----:B------:R-:W-:Y:S01]  /*3fd0*/  UIADD3 UR21, UPT, UPT, UR21, -0x1, URZ ;  /* 0xffffffff15157890 */ /* 0x000fe2000fffe0ff */
[----:B------:R3:W4:Y:S01]  /*3fe0*/  @P0 SYNCS.PHASECHK.TRANS64.TRYWAIT P2, [UR4], R0 ;  /* 0x00000000ff0005a7 */ /* 0x0007220008041104 */
[----:B------:R-:W-:Y:S11]  /*3ff0*/  ELECT P0, URZ, PT ;  /* 0x0000000000ff782f */ /* 0x000ff60003800000 */
[----:B------:R-:W-:Y:S02]  /*4000*/  @!UPT UIADD3 URZ, UPT, UPT, URZ, URZ, URZ ;  /* 0x000000fffffff290 */ /* 0x000fe4000fffe0ff */
[C---:B------:R-:W-:Y:S01]  /*4010*/  @P0 R2UR.BROADCAST UR15, R4.reuse ;  /* 0x00000000040f02ca */ /* 0x040fe200008e0000 */
[----:B------:R-:W-:Y:S01]  /*4020*/  UIADD3 UR4, UPT, UPT, UR16, 0x40, URZ ;  /* 0x0000004010047890 */ /* 0x000fe2000fffe0ff */
[----:B------:R-:W-:Y:S11]  /*4030*/  ELECT P0, URZ, PT ;  /* 0x0000000000ff782f */ /* 0x000ff60003800000 */
[----:B------:R-:W-:Y:S02]  /*4040*/  @!UPT UIADD3 URZ, UPT, UPT, URZ, URZ, URZ ;  /* 0x000000fffffff290 */ /* 0x000fe4000fffe0ff */
[C---:B------:R-:W-:Y:S02]  /*4050*/  @P0 R2UR.BROADCAST UR14, R4.reuse ;  /* 0x00000000040e02ca */ /* 0x040fe400008e0000 */
[----:B------:R-:W-:Y:S01]  /*4060*/  ELECT P0, URZ, PT ;  /* 0x0000000000ff782f */ /* 0x000fe20003800000 */
[----:B------:R-:W-:Y:S01]  /*4070*/  UMOV UR19, 0x20004020 ;  /* 0x2000402000137882 */ /* 0x000fe20000000000 */
[----:B------:R-:W-:Y:S01]  /*4080*/  UMOV UR17, 0x20004020 ;  /* 0x2000402000117882 */ /* 0x000fe20000000000 */
[----:B------:R-:W-:Y:S01]  /*4090*/  UMOV UR9, 0x20004020 ;  /* 0x2000402000097882 */ /* 0x000fe20000000000 */
[----:B------:R1:W-:Y:S01]  /*40a0*/  UTCHMMA gdesc[UR16], gdesc[UR18], tmem[UR6], tmem[UR44], idesc[UR45], UP2 ;  /* 0x00ff2c12100075ea */ /* 0x0003e20009000006 */
[----:B------:R-:W-:Y:S01]  /*40b0*/  UPLOP3.LUT UP2, UPT, UPT, UPT, UPT, 0x80, 0x8 ;  /* 0x000000000008789c */ /* 0x000fe20003f4f070 */
[----:B------:R-:W-:Y:S01]  /*40c0*/  UMOV UR5, 0x20004020 ;  /* 0x2000402000057882 */ /* 0x000fe20000000000 */
[----:B------:R-:W-:Y:S01]  /*40d0*/  UMOV UR13, 0x20004020 ;  /* 0x20004020000d7882 */ /* 0x000fe20000000000 */
[----:B------:R2:W-:Y:S01]  /*40e0*/  UTCHMMA gdesc[UR4], gdesc[UR8], tmem[UR15], tmem[UR42], idesc[UR43], UPT ;  /* 0x00ff2a08040075ea */ /* 0x0005e2000b80000f */
[----:B------:R-:W-:Y:S01]  /*40f0*/  UMOV UR7, 0x20004020 ;  /* 0x2000402000077882 */ /* 0x000fe20000000000 */
[----:B------:R-:W-:Y:S01]  /*4100*/  UMOV UR11, 0x20004020 ;  /* 0x20004020000b7882 */ /* 0x000fe20000000000 */
[----:B-1----:R-:W-:Y:S02]  /*4110*/  UIADD3 UR6, UPT, UPT, UR16, 0x80, URZ ;  /* 0x0000008010067890 */ /* 0x002fe4000fffe0ff */
[C---:B------:R-:W-:Y:S02]  /*4120*/  @P0 R2UR.BROADCAST UR19, R4.reuse ;  /* 0x00000000041302ca */ /* 0x040fe400008e0000 */
[----:B------:R-:W-:Y:S11]  /*4130*/  ELECT P0, URZ, PT ;  /* 0x0000000000ff782f */ /* 0x000ff60003800000 */
[----:B------:R-:W-:Y:S02]  /*4140*/  @!UPT UIADD3 URZ, UPT, UPT, URZ, URZ, URZ ;  /* 0x000000fffffff290 */ /* 0x000fe4000fffe0ff */
[C---:B------:R-:W-:Y:S02]  /*4150*/  @P0 R2UR.BROADCAST UR17, R4.reuse ;  /* 0x00000000041102ca */ /* 0x040fe400008e0000 */
[----:B------:R-:W-:Y:S01]  /*4160*/  ELECT P0, URZ, PT ;  /* 0x0000000000ff782f */ /* 0x000fe20003800000 */
[----:B--2---:R-:W-:Y:S02]  /*4170*/  UIADD3 UR4, UPT, UPT, UR16, 0xc0, URZ ;  /* 0x000000c010047890 */ /* 0x004fe4000fffe0ff */
[----:B------:R-:W-:Y:S01]  /*4180*/  UIADD3 UR8, UPT, UPT, UR18, 0x100, URZ ;  /* 0x0000010012087890 */ /* 0x000fe2000fffe0ff */
[----:B------:R1:W-:Y:S01]  /*4190*/  UTCHMMA gdesc[UR6], gdesc[UR12], tmem[UR14], tmem[UR40], idesc[UR41], UPT ;  /* 0x00ff280c060075ea */ /* 0x0003e2000b80000e */
[----:B------:R-:W-:Y:S05]  /*41a0*/  UMOV UR15, 0x20004020 ;  /* 0x20004020000f7882 */ /* 0x000fea0000000000 */
[----:B------:R2:W-:Y:S01]  /*41b0*/  UTCHMMA gdesc[UR4], gdesc[UR10], tmem[UR19], tmem[UR38], idesc[UR39], UPT ;  /* 0x00ff260a040075ea */ /* 0x0005e2000b800013 */
[----:B-1----:R-:W-:Y:S02]  /*41c0*/  UIADD3 UR6, UPT, UPT, UR16, 0x100, URZ ;  /* 0x0000010010067890 */ /* 0x002fe4000fffe0ff */
[----:B------:R-:W-:Y:S02]  /*41d0*/  UIADD3 UR14, UPT, UPT, UR18, 0x140, URZ ;  /* 0x00000140120e7890 */ /* 0x000fe4000fffe0ff */
[----:B------:R-:W-:Y:S02]  /*41e0*/  UIADD3 UR12, UPT, UPT, UR18, 0x180, URZ ;  /* 0x00000180120c7890 */ /* 0x000fe4000fffe0ff */
[----:B--2---:R-:W-:Y:S01]  /*41f0*/  UIADD3 UR4, UPT, UPT, UR16, 0x140, URZ ;  /* 0x0000014010047890 */ /* 0x004fe2000fffe0ff */
[C---:B------:R-:W-:Y:S02]  /*4200*/  @P0 R2UR.BROADCAST UR19, R4.reuse ;  /* 0x00000000041302ca */ /* 0x040fe400008e0000 */
[----:B------:R-:W-:Y:S01]  /*4210*/  ELECT P0, URZ, PT ;  /* 0x0000000000ff782f */ /* 0x000fe20003800000 */
[----:B------:R1:W-:Y:S01]  /*4220*/  UTCHMMA gdesc[UR6], gdesc[UR8], tmem[UR17], tmem[UR36], idesc[UR37], UPT ;  /* 0x00ff2408060075ea */ /* 0x0003e2000b800011 */
[----:B------:R-:W-:Y:S09]  /*4230*/  UIADD3 UR10, UPT, UPT, UR18, 0x1c0, URZ ;  /* 0x000001c0120a7890 */ /* 0x000ff2000fffe0ff */
[----:B------:R2:W-:Y:S01]  /*4240*/  UTCHMMA gdesc[UR4], gdesc[UR14], tmem[UR19], tmem[UR34], idesc[UR35], UPT ;  /* 0x00ff220e040075ea */ /* 0x0005e2000b800013 */
[----:B-1----:R-:W-:Y:S01]  /*4250*/  UIADD3 UR8, UPT, UPT, UR16, 0x180, URZ ;  /* 0x0000018010087890 */ /* 0x002fe2000fffe0ff */
[C---:B------:R-:W-:Y:S02]  /*4260*/  @P0 R2UR.BROADCAST UR17, R4.reuse ;  /* 0x00000000041102ca */ /* 0x040fe400008e0000 */
[----:B------:R-:W-:Y:S01]  /*4270*/  ELECT P0, URZ, PT ;  /* 0x0000000000ff782f */ /* 0x000fe20003800000 */
[----:B------:R-:W-:Y:S02]  /*4280*/  UIADD3 UR6, UPT, UPT, UR16, 0x1c0, URZ ;  /* 0x000001c010067890 */ /* 0x000fe4000fffe0ff */
[----:B--2---:R-:W-:Y:S10]  /*4290*/  UIADD3 UR4, UPT, UPT, UR20, 0x20, URZ ;  /* 0x0000002014047890 */ /* 0x004ff4000fffe0ff */
[----:B------:R-:W-:Y:S01]  /*42a0*/  @P0 R2UR.BROADCAST UR14, R4 ;  /* 0x00000000040e02ca */ /* 0x000fe200008e0000 */
[----:B------:R-:W-:Y:S01]  /*42b0*/  UMOV UR5, UR23 ;  /* 0x0000001700057c82 */ /* 0x000fe20008000000 */
[----:B------:R3:W-:Y:S11]  /*42c0*/  UTCHMMA gdesc[UR8], gdesc[UR12], tmem[UR17], tmem[UR32], idesc[UR33], UPT ;  /* 0x00ff200c080075ea */ /* 0x0007f6000b800011 */
[----:B------:R3:W-:Y:S01]  /*42d0*/  UTCHMMA gdesc[UR6], gdesc[UR10], tmem[UR14], tmem[UR30], idesc[UR31], UPT ;  /* 0x00ff1e0a060075ea */ /* 0x0007e2000b80000e */
[----:B------:R3:W-:Y:S01]  /*42e0*/  UTCBAR [UR4], URZ ;  /* 0x000000ff040073e9 */ /* 0x0007e200080000ff */
[----:B----4-:R-:W-:Y:S05]  /*42f0*/  BRA.U UP3, `(.L_x_52) ;  /* 0xfffffff903d47547 */ /* 0x010fea000b83ffff */
.L_x_49:
[----:B---3--:R-:W-:Y:S01]  /*4300*/  UIADD3 UR4, UPT, UPT, UR27, 0x1, URZ ;  /* 0x000000011b047890 */ /* 0x008fe2000fffe0ff */
[----:B------:R-:W-:Y:S01]  /*4310*/  LOP3.LUT R3, R3, 0x1, RZ, 0x3c, !PT ;  /* 0x0000000103037812 */ /* 0x000fe200078e3cff */
[----:B------:R-:W-:Y:S02]  /*4320*/  UIADD3 UR5, UPT, UPT, UR28, 0xa0, URZ ;  /* 0x000000a01c057890 */ /* 0x000fe4000fffe0ff */
[----:B------:R-:W-:-:S04]  /*4330*/  UISETP.NE.AND UP0, UPT, UR4, 0x2, UPT ;  /* 0x000000020400788c */ /* 0x000fc8000bf05270 */
[----:B------:R-:W-:Y:S02]  /*4340*/  USEL UR6, URZ, 0x1, UP0 ;  /* 0x00000001ff067887 */ /* 0x000fe40008000000 */
[----:B------:R-:W-:Y:S01]  /*4350*/  USEL UR27, UR4, URZ, UP0 ;  /* 0x000000ff041b7287 */ /* 0x000fe20008000000 */
[----:B------:R2:W-:Y:S03]  /*4360*/  UTCBAR [UR5], URZ ;  /* 0x000000ff050073e9 */ /* 0x0005e600080000ff */
[----:B------:R-:W-:Y:S01]  /*4370*/  LOP3.LUT R8, R8, UR6, RZ, 0x3c, !PT ;  /* 0x0000000608087c12 */ /* 0x000fe2000f8e3cff */
[----:B------:R-:W-:Y:S07]  /*4380*/  @P3 BRA `(.L_x_53) ;  /* 0xfffffff800443947 */ /* 0x000fee000383ffff */
[----:B------:R-:W3:Y:S01]  /*4390*/  S2UR UR6, SR_CgaCtaId ;  /* 0x00000000000679c3 */ /* 0x000ee20000008800 */
[----:B------:R-:W-:Y:S01]  /*43a0*/  ELECT P0, URZ, PT ;  /* 0x0000000000ff782f */ /* 0x000fe20003800000 */
[----:B-1----:R-:W-:Y:S01]  /*43b0*/  IMAD.MOV.U32 R0, RZ, RZ, 0x1 ;  /* 0x00000001ff007424 */ /* 0x002fe200078e00ff */
[----:B------:R-:W-:Y:S01]  /*43c0*/  UIADD3 UR24, UPT, UPT, UR24, 0xb0, URZ ;  /* 0x000000b018187890 */ /* 0x000fe2000fffe0ff */
[----:B------:R-:W-:Y:S01]  /*43d0*/  SHF.L.U32 R3, R8, 0x1f, RZ ;  /* 0x0000001f08037819 */ /* 0x000fe200000006ff */
[----:B------:R-:W-:-:S03]  /*43e0*/  UMOV UR4, 0x40 ;  /* 0x0000004000047882 */ /* 0x000fc60000000000 */
[----:B------:R-:W-:Y:S01]  /*43f0*/  UVIRTCOUNT.DEALLOC.SMPOOL 0x80 ;  /* 0x000000800000784c */ /* 0x000fe20000000000 */
[----:B---3--:R-:W-:Y:S02]  /*4400*/  ULEA UR6, UR6, UR4, 0x18 ;  /* 0x0000000406067291 */ /* 0x008fe4000f8ec0ff */
[----:B------:R-:W-:-:S07]  /*4410*/  ULEA UR4, UR27, UR24, 0x3 ;  /* 0x000000181b047291 */ /* 0x000fce000f8e18ff */
[----:B------:R1:W-:Y:S02]  /*4420*/  @P0 STS.U8 [UR6+0x1c], R0 ;  /* 0x00001c00ff000988 */ /* 0x0003e40008000006 */
[----:B------:R-:W3:Y:S02]  /*4430*/  SYNCS.PHASECHK.TRANS64.TRYWAIT P0, [UR4], R3 ;  /* 0x00000003ff0075a7 */ /* 0x000ee40008001104 */
[----:B-1-3--:R-:W-:Y:S05]  /*4440*/  @!P0 BRA `(.L_x_54) ;  /* 0x0000005c00c08947 */ /* 0x00afea0003800000 */
.L_x_143:
[----:B------:R-:W-:-:S04]  /*4450*/  UIADD3 UR4, UPT, UPT, UR27, 0x1, URZ ;  /* 0x000000011b047890 */ /* 0x000fc8000fffe0ff */
[----:B------:R-:W-:-:S04]  /*4460*/  UISETP.NE.AND UP0, UPT, UR4, 0x2, UPT ;  /* 0x000000020400788c */ /* 0x000fc8000bf05270 */
[----:B--2---:R-:W-:Y:S02]  /*4470*/  USEL UR5, URZ, 0x1, UP0 ;  /* 0x00000001ff057887 */ /* 0x004fe40008000000 */
[----:B------:R-:W-:-:S04]  /*4480*/  USEL UR4, UR4, URZ, UP0 ;  /* 0x000000ff04047287 */ /* 0x000fc80008000000 */
[----:B------:R-:W-:Y:S01]  /*4490*/  ULEA UR4, UR4, UR24, 0x3 ;  /* 0x0000001804047291 */ /* 0x000fe2000f8e18ff */
[----:B-1----:R-:W-:-:S04]  /*44a0*/  LOP3.LUT R3, R8, UR5, RZ, 0x3c, !PT ;  /* 0x0000000508037c12 */ /* 0x002fc8000f8e3cff */
[----:B------:R-:W-:-:S04]  /*44b0*/  SHF.L.U32 R3, R3, 0x1f, RZ ;  /* 0x0000001f03037819 */ /* 0x000fc800000006ff */
[----:B------:R-:W1:Y:S02]  /*44c0*/  SYNCS.PHASECHK.TRANS64.TRYWAIT P0, [UR4], R3 ;  /* 0x00000003ff0075a7 */ /* 0x000e640008001104 */
[----:B-1----:R-:W-:Y:S05]  /*44d0*/  @!P0 BRA `(.L_x_55) ;  /* 0x0000005c00b48947 */ /* 0x002fea0003800000 */
.L_x_145:
[----:B------:R-:W-:Y:S01]  /*44e0*/  NOP ;  /* 0x0000000000007918 */ /* 0x000fe20000000000 */
[----:B-1----:R-:W1:Y:S01]  /*44f0*/  LDS R0, [UR6+0x14] ;  /* 0x00001406ff007984 */ /* 0x002e620008000800 */
[----:B------:R-:W-:Y:S01]  /*4500*/  LOP3.LUT R2, R9, 0xffff, RZ, 0xc0, !PT ;  /* 0x0000ffff09027812 */ /* 0x000fe200078ec0ff */
[----:B------:R-:W-:Y:S02]  /*4510*/  IMAD.MOV.U32 R3, RZ, RZ, 0xffff ;  /* 0x0000ffffff037424 */ /* 0x000fe400078e00ff */
[----:B------:R-:W-:Y:S01]  /*4520*/  IMAD.MOV.U32 R5, RZ, RZ, 0x1 ;  /* 0x00000001ff057424 */ /* 0x000fe200078e00ff */
[----:B------:R-:W-:-:S04]  /*4530*/  SHF.R.U32.HI R2, RZ, 0x5, R2 ;  /* 0x00000005ff027819 */ /* 0x000fc80000011602 */
[-C--:B------:R-:W-:Y:S02]  /*4540*/  SHF.L.U32 R3, R3, R2.reuse, RZ ;  /* 0x0000000203037219 */ /* 0x080fe400000006ff */
[----:B------:R-:W-:Y:S02]  /*4550*/  SHF.L.U32 R5, R5, R2, RZ ;  /* 0x0000000205057219 */ /* 0x000fe400000006ff */
[----:B-1----:R-:W-:-:S04]  /*4560*/  LOP3.LUT R0, R0, R3, RZ, 0xc0, !PT ;  /* 0x0000000300007212 */ /* 0x002fc800078ec0ff */
[----:B------:R-:W-:-:S13]  /*4570*/  ISETP.NE.AND P0, PT, R0, R3, PT ;  /* 0x000000030000720c */ /* 0x000fda0003f05270 */
[----:B------:R-:W-:Y:S05]  /*4580*/  @P0 BRA `(.L_x_56) ;  /* 0x00000000005c0947 */ /* 0x000fea0003800000 */
[----:B------:R-:W1:Y:S02]  /*4590*/  LDS R0, [UR6+0x18] ;  /* 0x00001806ff007984 */ /* 0x000e640008000800 */
[----:B-1----:R-:W-:-:S04]  /*45a0*/  LOP3.LUT R0, R0, R5, RZ, 0xc0, !PT ;  /* 0x0000000500007212 */ /* 0x002fc800078ec0ff */
[----:B------:R-:W-:-:S13]  /*45b0*/  ISETP.NE.AND P0, PT, R0, R5, PT ;  /* 0x000000050000720c */ /* 0x000fda0003f05270 */
[----:B------:R-:W-:Y:S05]  /*45c0*/  @P0 BRA `(.L_x_57) ;  /* 0x0000000000400947 */ /* 0x000fea0003800000 */
[----:B------:R-:W-:Y:S01]  /*45d0*/  R2UR UR4, R3 ;  /* 0x00000000030472ca */ /* 0x000fe200000e0000 */
[----:B------:R-:W1:Y:S01]  /*45e0*/  S2R R2, SR_LANEID ;  /* 0x0000000000027919 */ /* 0x000e620000000000 */
[----:B------:R-:W-:-:S04]  /*45f0*/  LOP3.LUT R5, RZ, R5, RZ, 0x33, !PT ;  /* 0x00000005ff057212 */ /* 0x000fc800078e33ff */
[----:B------:R-:W2:Y:S07]  /*4600*/  REDUX UR7, R5 ;  /* 0x00000000050773c4 */ /* 0x000eae0000000000 */
[----:B------:R-:W-:-:S03]  /*4610*/  ULOP3.LUT UR5, URZ, UR4, URZ, 0x33, !UPT ;  /* 0x00000004ff057292 */ /* 0x000fc6000f8e33ff */
[----:B------:R-:W-:Y:S02]  /*4620*/  VOTEU.ANY UR4, UPT, PT ;  /* 0x0000000000047886 */ /* 0x000fe400038e0100 */
[----:B------:R-:W-:Y:S01]  /*4630*/  UFLO.U32 UR4, UR4 ;  /* 0x00000004000472bd */ /* 0x000fe200080e0000 */
[----:B------:R-:W-:-:S04]  /*4640*/  IMAD.U32 R0, RZ, RZ, UR5 ;  /* 0x00000005ff007e24 */ /* 0x000fc8000f8e00ff */
[----:B------:R-:W3:Y:S02]  /*4650*/  REDUX UR8, R0 ;  /* 0x00000000000873c4 */ /* 0x000ee40000000000 */
[----:B------:R4:W-:Y:S01]  /*4660*/  UTCATOMSWS.AND URZ, UR5 ;  /* 0x0000000500ff79e3 */ /* 0x0009e20008000000 */
[----:B-1----:R-:W-:Y:S01]  /*4670*/  ISETP.EQ.U32.AND P0, PT, R2, UR4, PT ;  /* 0x0000000402007c0c */ /* 0x002fe2000bf02070 */
[----:B--2---:R-:W-:Y:S02]  /*4680*/  IMAD.U32 R2, RZ, RZ, UR7 ;  /* 0x00000007ff027e24 */ /* 0x004fe4000f8e00ff */
[----:B---3--:R-:W-:-:S10]  /*4690*/  IMAD.U32 R3, RZ, RZ, UR8 ;  /* 0x00000008ff037e24 */ /* 0x008fd4000f8e00ff */
[----:B------:R4:W-:Y:S04]  /*46a0*/  @P0 ATOMS.AND RZ, [UR6+0x14], R3 ;  /* 0x00001403ffff098c */ /* 0x0009e8000a800006 */
[----:B------:R4:W-:Y:S01]  /*46b0*/  @P0 ATOMS.AND RZ, [UR6+0x18], R2 ;  /* 0x00001802ffff098c */ /* 0x0009e2000a800006 */
[----:B------:R-:W-:Y:S05]  /*46c0*/  BRA `(.L_x_58) ;  /* 0x0000000000147947 */ /* 0x000fea0003800000 */
.L_x_57:
[----:B------:R-:W-:Y:S02]  /*46d0*/  MOV R2, 0x46f0 ;  /* 0x000046f000027802 */ /* 0x000fe40000000f00 */
[----:B-----5:R-:W-:Y:S05]  /*46e0*/  CALL.REL.NOINC `($__internal_0_$__cuda_sm10x_tcgen05_guardrail_trap_col_being_dealloced_not_returned_by_alloc) ;  /* 0x0000006000a07944 */ /* 0x020fea0003c00000 */
[----:B------:R-:W-:Y:S05]  /*46f0*/  BRA `(.L_x_58) ;  /* 0x0000000000087947 */ /* 0x000fea0003800000 */
.L_x_56:
[----:B------:R-:W-:Y:S02]  /*4700*/  MOV R2, 0x4720 ;  /* 0x0000472000027802 */ /* 0x000fe40000000f00 */
[----:B-----5:R-:W-:Y:S05]  /*4710*/  CALL.REL.NOINC `($__internal_2_$__cuda_sm10x_tcgen05_guardrail_trap_unallocated_columns_being_dealloced) ;  /* 0x0000006000ac7944 */ /* 0x020fea0003c00000 */
.L_x_58:
[----:B------:R-:W-:Y:S01]  /*4720*/  NOP ;  /* 0x0000000000007918 */ /* 0x000fe20000000000 */
[----:B----4-:R-:W-:Y:S05]  /*4730*/  EXIT ;  /* 0x000000000000794d */ /* 0x010fea0003800000 */
.L_x_42:
[----:B------:R-:W2:Y:S01]  /*4740*/  LDCU UR5, c[0x0][0x384] ;  /* 0x00007080ff0577ac */ /* 0x000ea20008000800 */
[----:B------:R-:W-:Y:S02]  /*4750*/  UISETP.NE.OR UP0, UPT, UR18, 0x3, !UP3 ;  /* 0x000000031200788c */ /* 0x000fe4000df05670 */
[----:B--2---:R-:W-:-:S07]  /*4760*/  UIADD3 UR5, UPT, UPT, UR5, 0x7f, URZ ;  /* 0x0000007f05057890 */ /* 0x004fce000fffe0ff */
[----:B------:R-:W-:Y:S05]  /*4770*/  BRA.U UP0, `(.L_x_59) ;  /* 0x0000001500fc7547 */ /* 0x000fea000b800000 */
[----:B------:R-:W2:Y:S01]  /*4780*/  LDCU UR57, c[0x0][0x388] ;  /* 0x00007100ff3977ac */ /* 0x000ea20008000800 */
[----:B------:R-:W3:Y:S01]  /*4790*/  S2UR UR10, SR_CgaCtaId ;  /* 0x00000000000a79c3 */ /* 0x000ee20000008800 */
[----:B------:R-:W-:Y:S01]  /*47a0*/  R2UR UR47, R62 ;  /* 0x000000003e2f72ca */ /* 0x000fe200000e0000 */
[----:B------:R-:W-:Y:S01]  /*47b0*/  IMAD.MOV.U32 R10, RZ, RZ, 0x1 ;  /* 0x00000001ff0a7424 */ /* 0x000fe200078e00ff */
[----:B------:R-:W-:Y:S01]  /*47c0*/  USHF.R.S32.HI UR4, URZ, 0x1f, UR5 ;  /* 0x0000001fff047899 */ /* 0x000fe20008011405 */
[----:B------:R-:W-:Y:S01]  /*47d0*/  R2UR UR46, R63 ;  /* 0x000000003f2e72ca */ /* 0x000fe200000e0000 */
[----:B------:R-:W4:Y:S01]  /*47e0*/  LDCU UR41, c[0x0][0x370] ;  /* 0x00006e00ff2977ac */ /* 0x000f220008000800 */
[----:B------:R-:W-:Y:S02]  /*47f0*/  IMAD.MOV.U32 R8, RZ, RZ, RZ ;  /* 0x000000ffff087224 */ /* 0x000fe400078e00ff */
[----:B------:R-:W1:Y:S01]  /*4800*/  LDC.64 R14, c[0x0][0x348] ;  /* 0x0000d200ff0e7b82 */ /* 0x000e620000000a00 */
[----:B------:R-:W-:Y:S01]  /*4810*/  ULEA.HI UR4, UR4, UR5, URZ, 0x7 ;  /* 0x0000000504047291 */ /* 0x000fe2000f8f38ff */
[----:B------:R-:W4:Y:S03]  /*4820*/  LDCU.128 UR32, c[0x0][0xc10] ;  /* 0x00018200ff2077ac */ /* 0x000f260008000c00 */
[----:B------:R-:W-:Y:S01]  /*4830*/  USHF.R.S32.HI UR27, URZ, 0x7, UR4 ;  /* 0x00000007ff1b7899 */ /* 0x000fe20008011404 */
[----:B--2---:R-:W-:Y:S01]  /*4840*/  IMAD.U32 R0, RZ, RZ, UR57 ;  /* 0x00000039ff007e24 */ /* 0x004fe2000f8e00ff */
[----:B------:R-:W2:Y:S04]  /*4850*/  LDCU UR40, c[0x0][0x374] ;  /* 0x00006e80ff2877ac */ /* 0x000ea80008000800 */
[----:B------:R-:W-:Y:S01]  /*4860*/  IMAD.U32 R3, RZ, RZ, UR27 ;  /* 0x0000001bff037e24 */ /* 0x000fe2000f8e00ff */
[----:B------:R-:W-:Y:S01]  /*4870*/  IABS R0, R0 ;  /* 0x0000000000007213 */ /* 0x000fe20000000000 */
[----:B------:R-:W4:Y:S03]  /*4880*/  LDCU.64 UR4, c[0x0][0x988] ;  /* 0x00013100ff0477ac */ /* 0x000f260008000a00 */
[----:B------:R-:W-:Y:S01]  /*4890*/  IABS R2, R3 ;  /* 0x0000000300027213 */ /* 0x000fe20000000000 */
[----:B------:R-:W1:Y:S01]  /*48a0*/  LDCU.64 UR30, c[0x0][0x990] ;  /* 0x00013200ff1e77ac */ /* 0x000e620008000a00 */
[----:B------:R-:W-:-:S02]  /*48b0*/  R2UR UR25, R0 ;  /* 0x00000000001972ca */ /* 0x000fc400000e0000 */
[----:B------:R-:W-:Y:S01]  /*48c0*/  R2UR UR26, R2 ;  /* 0x00000000021a72ca */ /* 0x000fe200000e0000 */
[----:B------:R-:W-:Y:S01]  /*48d0*/  UMOV UR20, 0x400 ;  /* 0x0000040000147882 */ /* 0x000fe20000000000 */
[----:B------:R-:W1:Y:S01]  /*48e0*/  LDCU UR17, c[0x0][0xc0c] ;  /* 0x00018180ff1177ac */ /* 0x000e620008000800 */
[----:B---3--:R-:W-:Y:S01]  /*48f0*/  ULEA UR20, UR10, UR20, 0x18 ;  /* 0x000000140a147291 */ /* 0x008fe2000f8ec0ff */
[----:B------:R-:W3:Y:S07]  /*4900*/  LDCU UR58, c[0x0][0xc20] ;  /* 0x00018400ff3a77ac */ /* 0x000eee0008000800 */
[----:B------:R-:W2:Y:S01]  /*4910*/  I2F.RP R4, UR25 ;  /* 0x0000001900047d06 */ /* 0x000ea20008209400 */
[----:B----4-:R-:W-:Y:S01]  /*4920*/  UISETP.NE.U32.AND UP0, UPT, UR4, URZ, UPT ;  /* 0x000000ff0400728c */ /* 0x010fe2000bf05070 */
[----:B------:R-:W4:Y:S01]  /*4930*/  LDCU UR4, c[0x0][0xc30] ;  /* 0x00018600ff0477ac */ /* 0x000f220008000800 */
[----:B------:R-:W4:Y:S05]  /*4940*/  LDCU UR29, c[0x0][0x38c] ;  /* 0x00007180ff1d77ac */ /* 0x000f2a0008000800 */
[----:B------:R-:W3:Y:S01]  /*4950*/  I2F.RP R2, UR26 ;  /* 0x0000001a00027d06 */ /* 0x000ee20008209400 */
[----:B------:R-:W-:-:S02]  /*4960*/  UISETP.NE.AND.EX UP0, UPT, UR5, URZ, UPT, UP0 ;  /* 0x000000ff0500728c */ /* 0x000fc4000bf05300 */
[----:B------:R-:W-:Y:S02]  /*4970*/  UIADD3 UR51, UPT, UPT, UR20, 0x58, URZ ;  /* 0x0000005814337890 */ /* 0x000fe4000fffe0ff */
[----:B------:R-:W-:-:S03]  /*4980*/  UIADD3 UR38, UPT, UPT, UR20, 0x40, URZ ;  /* 0x0000004014267890 */ /* 0x000fc6000fffe0ff */
[----:B--2---:R-:W2:Y:S01]  /*4990*/  MUFU.RCP R0, R4 ;  /* 0x0000000400007308 */ /* 0x004ea20000001000 */
[----:B------:R-:W-:Y:S02]  /*49a0*/  UIADD3 UR37, UPT, UPT, UR20, 0x48, URZ ;  /* 0x0000004814257890 */ /* 0x000fe4000fffe0ff */
[----:B------:R-:W-:Y:S02]  /*49b0*/  UIADD3 UR36, UPT, UPT, UR20, 0x50, URZ ;  /* 0x0000005014247890 */ /* 0x000fe4000fffe0ff */
[----:B------:R-:W-:Y:S02]  /*49c0*/  UPRMT UR51, UR10, 0x654, UR51 ;  /* 0x000006540a337896 */ /* 0x000fe40008000033 */
[----:B------:R-:W-:Y:S01]  /*49d0*/  UPRMT UR54, UR10, 0x654, UR38 ;  /* 0x000006540a367896 */ /* 0x000fe20008000026 */
[----:B---3--:R-:W3:Y:S01]  /*49e0*/  MUFU.RCP R2, R2 ;  /* 0x0000000200027308 */ /* 0x008ee20000001000 */
[----:B------:R-:W-:Y:S02]  /*49f0*/  UPRMT UR53, UR10, 0x654, UR37 ;  /* 0x000006540a357896 */ /* 0x000fe40008000025 */
[----:B------:R-:W-:-:S02]  /*4a00*/  UPRMT UR52, UR10, 0x654, UR36 ;  /* 0x000006540a347896 */ /* 0x000fc40008000024 */
[----:B------:R-:W-:Y:S02]  /*4a10*/  UIMAD.WIDE.U32 UR12, UR41, UR32, URZ ;  /* 0x00000020290c72a5 */ /* 0x000fe4000f8e00ff */
[----:B------:R-:W-:Y:S01]  /*4a20*/  UIMAD.WIDE.U32 UR14, UR40, UR35, URZ ;  /* 0x00000023280e72a5 */ /* 0x000fe2000f8e00ff */
[----:B--2---:R-:W-:Y:S01]  /*4a30*/  VIADD R0, R0, 0xffffffe ;  /* 0x0ffffffe00007836 */ /* 0x004fe20000000000 */
[----:B------:R-:W-:Y:S01]  /*4a40*/  UMOV UR8, URZ ;  /* 0x000000ff00087c82 */ /* 0x000fe20008000000 */
[----:B------:R-:W-:Y:S02]  /*4a50*/  UP2UR UR55, UPR, URZ, 0x1 ;  /* 0x00000001ff377883 */ /* 0x000fe40008000000 */
[----:B-1----:R-:W-:Y:S02]  /*4a60*/  UISETP.NE.AND UP0, UPT, UR39, 0x1, UPT ;  /* 0x000000012700788c */ /* 0x002fe4000bf05270 */
[----:B------:R-:W1:Y:S01]  /*4a70*/  F2I.FTZ.U32.TRUNC.NTZ R0, R0 ;  /* 0x0000000000007305 */ /* 0x000e62000021f000 */
[----:B------:R-:W-:Y:S01]  /*4a80*/  UISETP.NE.U32.AND UP0, UPT, UR30, URZ, UPT ;  /* 0x000000ff1e00728c */ /* 0x000fe2000bf05070 */
[----:B---3--:R-:W-:Y:S01]  /*4a90*/  VIADD R2, R2, 0xffffffe ;  /* 0x0ffffffe02027836 */ /* 0x008fe20000000000 */
[----:B------:R-:W-:-:S02]  /*4aa0*/  UIADD3 UR48, UPT, UPT, UR20, 0x98, URZ ;  /* 0x0000009814307890 */ /* 0x000fc4000fffe0ff */
[----:B------:R-:W-:Y:S02]  /*4ab0*/  UISETP.GE.AND UP3, UPT, UR39, 0x1, UPT ;  /* 0x000000012700788c */ /* 0x000fe4000bf66270 */
[----:B------:R-:W-:Y:S01]  /*4ac0*/  UISETP.NE.AND.EX UP5, UPT, UR31, URZ, UPT, UP0 ;  /* 0x000000ff1f00728c */ /* 0x000fe2000bfa5300 */
[----:B------:R-:W2:Y:S01]  /*4ad0*/  F2I.FTZ.U32.TRUNC.NTZ R2, R2 ;  /* 0x0000000200027305 */ /* 0x000ea2000021f000 */
[----:B------:R-:W-:Y:S01]  /*4ae0*/  UMOV UR45, UR13 ;  /* 0x0000000d002d7c82 */ /* 0x000fe20008000000 */
[----:B------:R-:W-:Y:S01]  /*4af0*/  UMOV UR44, UR15 ;  /* 0x0000000f002c7c82 */ /* 0x000fe20008000000 */
[----:B------:R-:W-:Y:S02]  /*4b00*/  UISETP.NE.AND UP3, UPT, UR17, 0x1, UPT ;  /* 0x000000011100788c */ /* 0x000fe4000bf65270 */
[----:B------:R-:W-:Y:S01]  /*4b10*/  UISETP.NE.AND UP0, UPT, UR34, 0x1, UPT ;  /* 0x000000012200788c */ /* 0x000fe2000bf05270 */
[----:B-1----:R-:W-:Y:S01]  /*4b20*/  R2UR UR7, R0 ;  /* 0x00000000000772ca */ /* 0x002fe200000e0000 */
[----:B------:R-:W-:Y:S01]  /*4b30*/  UPLOP3.LUT UP2, UPT, UPT, UPT, UPT, 0x40, 0x4 ;  /* 0x000000000004789c */ /* 0x000fe20003f4e870 */
[----:B------:R-:W-:Y:S01]  /*4b40*/  IABS R0, R3 ;  /* 0x0000000300007213 */ /* 0x000fe20000000000 */
[----:B------:R-:W1:Y:S04]  /*4b50*/  LDCU.64 UR18, c[0x0][0xc28] ;  /* 0x00018500ff1277ac */ /* 0x000e680008000a00 */
[----:B------:R-:W-:Y:S01]  /*4b60*/  IMAD.MOV R0, RZ, RZ, -R0 ;  /* 0x000000ffff007224 */ /* 0x000fe200078e0a00 */
[----:B--2---:R-:W-:Y:S01]  /*4b70*/  R2UR UR9, R2 ;  /* 0x00000000020972ca */ /* 0x004fe200000e0000 */
[----:B------:R-:W-:Y:S01]  /*4b80*/  IMAD.MOV.U32 R2, RZ, RZ, 0x2000 ;  /* 0x00002000ff027424 */ /* 0x000fe200078e00ff */
[----:B------:R-:W-:-:S02]  /*4b90*/  UPRMT UR48, URZ, 0x654, UR48 ;  /* 0x00000654ff307896 */ /* 0x000fc40008000030 */
[----:B------:R-:W-:Y:S01]  /*4ba0*/  R2UR UR49, R0 ;  /* 0x00000000003172ca */ /* 0x000fe200000e0000 */
[----:B------:R-:W-:Y:S02]  /*4bb0*/  UIADD3 UR5, UPT, UPT, URZ, -UR7, URZ ;  /* 0x80000007ff057290 */ /* 0x000fe4000fffe0ff */
[----:B------:R-:W-:Y:S02]  /*4bc0*/  USHF.R.U32.HI UR45, URZ, UR33, UR45 ;  /* 0x00000021ff2d7299 */ /* 0x000fe4000801162d */
[----:B------:R-:W-:Y:S02]  /*4bd0*/  UIMAD UR5, UR5, UR25, URZ ;  /* 0x00000019050572a4 */ /* 0x000fe4000f8e02ff */
[----:B------:R-:W-:Y:S02]  /*4be0*/  USHF.R.U32.HI UR44, URZ, UR58, UR44 ;  /* 0x0000003aff2c7299 */ /* 0x000fe4000801162c */
[----:B------:R-:W-:Y:S02]  /*4bf0*/  UIADD3 UR6, UPT, UPT, URZ, -UR9, URZ ;  /* 0x80000009ff067290 */ /* 0x000fe4000fffe0ff */
[----:B----4-:R-:W-:-:S02]  /*4c00*/  UISETP.NE.AND UP4, UPT, UR4, 0x1, UPT ;  /* 0x000000010400788c */ /* 0x010fc4000bf85270 */
[----:B------:R-:W-:Y:S02]  /*4c10*/  UIMAD UR10, UR6, UR26, URZ ;  /* 0x0000001a060a72a4 */ /* 0x000fe4000f8e02ff */
[----:B------:R-:W-:Y:S01]  /*4c20*/  UISETP.NE.AND UP3, UPT, UR57, URZ, UPT ;  /* 0x000000ff3900728c */ /* 0x000fe2000bf65270 */
[----:B------:R-:W-:Y:S01]  /*4c30*/  UMOV UR6, URZ ;  /* 0x000000ff00067c82 */ /* 0x000fe20008000000 */
[----:B------:R-:W-:Y:S02]  /*4c40*/  UIMAD.WIDE.U32 UR8, UR9, UR10, UR8 ;  /* 0x0000000a090872a5 */ /* 0x000fe4000f8e0008 */
[----:B------:R-:W-:Y:S02]  /*4c50*/  UIMAD.WIDE.U32 UR42, UR7, UR5, UR6 ;  /* 0x00000005072a72a5 */ /* 0x000fe4000f8e0006 */
[----:B------:R-:W-:Y:S02]  /*4c60*/  UISETP.NE.AND UP0, UPT, UR29, URZ, UPT ;  /* 0x000000ff1d00728c */ /* 0x000fe4000bf05270 */
[----:B------:R-:W-:-:S03]  /*4c70*/  UISETP.NE.AND UP6, UPT, UR27, URZ, UPT ;  /* 0x000000ff1b00728c */ /* 0x000fc6000bfc5270 */
[----:B------:R-:W-:Y:S01]  /*4c80*/  UMOV UR42, UR43 ;  /* 0x0000002b002a7c82 */ /* 0x000fe20008000000 */
[----:B-1----:R-:W-:-:S07]  /*4c90*/  UMOV UR43, UR9 ;  /* 0x00000009002b7c82 */ /* 0x002fce0008000000 */
.L_x_70:
[----:B------:R-:W-:Y:S04]  /*4ca0*/  SHF.L.U32 R3, R8, 0x1f, RZ ;  /* 0x0000001f08037819 */ /* 0x000fe800000006ff */
[----:B-1----:R-:W1:Y:S02]  /*4cb0*/  SYNCS.PHASECHK.TRANS64.TRYWAIT P0, [UR20+0x90], R3 ;  /* 0x00009003ff0075a7 */ /* 0x002e640008001114 */
[----:B-1----:R-:W-:Y:S05]  /*4cc0*/  @!P0 BRA `(.L_x_60) ;  /* 0x0000005400d08947 */ /* 0x002fea0003800000 */
.L_x_147:
[----:B------:R-:W2:Y:S01]  /*4cd0*/  LDS.128 R4, [UR20+0xd0] ;  /* 0x0000d014ff047984 */ /* 0x000ea20008000c00 */
[----:B------:R-:W-:Y:S01]  /*4ce0*/  UISETP.GE.AND UP0, UPT, UR39, 0x1, UPT ;  /* 0x000000012700788c */ /* 0x000fe2000bf06270 */
[----:B------:R-:W-:Y:S01]  /*4cf0*/  @!PT LDS RZ, [RZ] ;  /* 0x00000000fffff984 */ /* 0x000fe20000000800 */
[----:B------:R-:W-:Y:S01]  /*4d00*/  @!PT LDS RZ, [RZ] ;  /* 0x00000000fffff984 */ /* 0x000fe20000000800 */
[----:B------:R-:W-:Y:S01]  /*4d10*/  @!PT LDS RZ, [RZ] ;  /* 0x00000000fffff984 */ /* 0x000fe20000000800 */
[----:B------:R-:W-:Y:S01]  /*4d20*/  @!PT LDS RZ, [RZ] ;  /* 0x00000000fffff984 */ /* 0x000fe20000000800 */
[----:B------:R3:W-:Y:S06]  /*4d30*/  MEMBAR.ALL.CTA ;  /* 0x0000000000007992 */ /* 0x0007ec0000008000 */
[----:B---3--:R-:W3:Y:S02]  /*4d40*/  FENCE.VIEW.ASYNC.S ;  /* 0x00000000000073c6 */ /* 0x008ee40000000000 */
[----:B---3--:R-:W-:Y:S01]  /*4d50*/  SYNCS.ARRIVE.TRANS64.RED.A1T0 RZ, [UR48], RZ ;  /* 0x000000ffffff79a7 */ /* 0x008fe20008100430 */
[----:B--2---:R-:W-:Y:S11]  /*4d60*/  LOP3.LUT P0, RZ, R6, 0x1, RZ, 0xc0, !PT ;  /* 0x0000000106ff7812 */ /* 0x004ff6000780c0ff */
[----:B------:R-:W-:Y:S02]  /*4d70*/  @!UPT UIADD3 URZ, UPT, UPT, URZ, URZ, URZ ;  /* 0x000000fffffff290 */ /* 0x000fe4000fffe0ff */
[----:B------:R-:W-:Y:S01]  /*4d80*/  VOTEU.ANY UP3, P0 ;  /* 0x0000000000ff7886 */ /* 0x000fe20000060100 */
[----:B------:R-:W-:Y:S11]  /*4d90*/  PLOP3.LUT P0, PT, PT, PT, UP3, 0x80, 0x8 ;  /* 0x000000000008781c */ /* 0x000ff60003f0f038 */
[----:B------:R-:W-:Y:S02]  /*4da0*/  @!UPT UIADD3 URZ, UPT, UPT, URZ, URZ, URZ ;  /* 0x000000fffffff290 */ /* 0x000fe4000fffe0ff */
[----:B-1----:R-:W-:Y:S02]  /*4db0*/  @P0 MOV R3, R4 ;  /* 0x0000000400030202 */ /* 0x002fe40000000f00 */
[----:B------:R-:W-:Y:S02]  /*4dc0*/  @P0 LOP3.LUT R0, R5, 0xffff, RZ, 0xc0, !PT ;  /* 0x0000ffff05000812 */ /* 0x000fe400078ec0ff */
[----:B------:R-:W-:Y:S02]  /*4dd0*/  @P0 R2UR UR5, R3 ;  /* 0x00000000030502ca */ /* 0x000fe400000e0000 */
[----:B------:R-:W-:Y:S11]  /*4de0*/  @P0 R2UR UR4, R0 ;  /* 0x00000000000402ca */ /* 0x000ff600000e0000 */
[----:B------:R-:W-:Y:S02]  /*4df0*/  @UP3 UMOV UR16, UR5 ;  /* 0x0000000500103c82 */ /* 0x000fe40008000000 */
[----:B------:R-:W-:Y:S01]  /*4e00*/  @UP3 UMOV UR15, UR4 ;  /* 0x00000004000f3c82 */ /* 0x000fe20008000000 */
[----:B------:R-:W-:Y:S05]  /*4e10*/  BRA.U !UP0, `(.L_x_61) ;  /* 0x0000000108c07547 */ /* 0x000fea000b800000 */
[----:B------:R-:W-:Y:S02]  /*4e20*/  UIMAD.WIDE.U32 UR8, UR15, UR35, URZ ;  /* 0x000000230f0872a5 */ /* 0x000fe4000f8e00ff */
[----:B------:R-:W-:Y:S02]  /*4e30*/  UP2UR UR14, UPR, URZ, 0x4 ;  /* 0x00000004ff0e7883 */ /* 0x000fe40008000000 */
[----:B------:R-:W-:Y:S02]  /*4e40*/  UISETP.NE.AND UP2, UPT, UR34, 0x1, UPT ;  /* 0x000000012200788c */ /* 0x000fe4000bf45270 */
[----:B------:R-:W-:Y:S02]  /*4e50*/  UIMAD.WIDE.U32 UR10, UR16, UR32, URZ ;  /* 0x00000020100a72a5 */ /* 0x000fe4000f8e00ff */
[----:B------:R-:W-:Y:S02]  /*4e60*/  USEL UR4, UR40, UR44, !UP2 ;  /* 0x0000002c28047287 */ /* 0x000fe4000d000000 */
[----:B------:R-:W-:Y:S02]  /*4e70*/  UISETP.NE.AND UP0, UPT, UR17, 0x1, UPT ;  /* 0x000000011100788c */ /* 0x000fe4000bf05270 */
[----:B------:R-:W-:Y:S02]  /*4e80*/  UP2UR UR24, UPR, URZ, 0x2 ;  /* 0x00000002ff187883 */ /* 0x000fe40008000000 */
[----:B------:R-:W-:Y:S02]  /*4e90*/  UISETP.NE.AND UP1, UPT, UR39, 0x1, UPT ;  /* 0x000000012700788c */ /* 0x000fe4000bf25270 */
[----:B------:R-:W-:Y:S02]  /*4ea0*/  UIMAD.WIDE.U32 UR12, UR4, UR18, URZ ;  /* 0x00000012040c72a5 */ /* 0x000fe4000f8e00ff */
[----:B------:R-:W-:Y:S01]  /*4eb0*/  USEL UR7, UR41, UR45, !UP0 ;  /* 0x0000002d29077287 */ /* 0x000fe2000c000000 */
[----:B------:R-:W-:Y:S02]  /*4ec0*/  UMOV UR5, UR9 ;  /* 0x0000000900057c82 */ /* 0x000fe40008000000 */
[----:B------:R-:W-:Y:S02]  /*4ed0*/  USHF.R.U32.HI UR6, URZ, UR58, UR5 ;  /* 0x0000003aff067299 */ /* 0x000fe40008011605 */
[----:B------:R-:W-:Y:S02]  /*4ee0*/  UIMAD.WIDE.U32 UR22, UR7, UR18, URZ ;  /* 0x00000012071672a5 */ /* 0x000fe4000f8e00ff */
[----:B------:R-:W-:Y:S02]  /*4ef0*/  USEL UR6, UR15, UR6, !UP2 ;  /* 0x000000060f067287 */ /* 0x000fe4000d000000 */
[----:B------:R-:W-:Y:S01]  /*4f00*/  UISETP.NE.AND UP2, UPT, UR14, URZ, UPT ;  /* 0x000000ff0e00728c */ /* 0x000fe2000bf45270 */
[----:B------:R-:W-:Y:S01]  /*4f10*/  UMOV UR5, UR11 ;  /* 0x0000000b00057c82 */ /* 0x000fe20008000000 */
[----:B------:R-:W-:Y:S02]  /*4f20*/  UIMAD.WIDE.U32 UR10, UR6, UR18, URZ ;  /* 0x00000012060a72a5 */ /* 0x000fe4000f8e00ff */
[----:B------:R-:W-:Y:S03]  /*4f30*/  USHF.R.U32.HI UR8, URZ, UR33, UR5 ;  /* 0x00000021ff087299 */ /* 0x000fe60008011605 */
[----:B------:R-:W-:Y:S02]  /*4f40*/  UMOV UR5, UR13 ;  /* 0x0000000d00057c82 */ /* 0x000fe40008000000 */
[----:B------:R-:W-:Y:S03]  /*4f50*/  @UP1 USHF.R.U32.HI UR4, URZ, UR19, UR5 ;  /* 0x00000013ff041299 */ /* 0x000fe60008011605 */
[----:B------:R-:W-:Y:S01]  /*4f60*/  UMOV UR5, UR23 ;  /* 0x0000001700057c82 */ /* 0x000fe20008000000 */
[----:B------:R-:W-:Y:S02]  /*4f70*/  UIMAD UR4, UR39, UR4, URZ ;  /* 0x00000004270472a4 */ /* 0x000fe4000f8e02ff */
[----:B------:R-:W-:Y:S02]  /*4f80*/  @UP1 USHF.R.U32.HI UR7, URZ, UR19, UR5 ;  /* 0x00000013ff071299 */ /* 0x000fe40008011605 */
[----:B------:R-:W-:Y:S02]  /*4f90*/  USEL UR5, UR16, UR8, !UP0 ;  /* 0x0000000810057287 */ /* 0x000fe4000c000000 */
[----:B------:R-:W-:Y:S02]  /*4fa0*/  UIMAD UR8, UR39, UR7, URZ ;  /* 0x00000007270872a4 */ /* 0x000fe4000f8e02ff */
[----:B------:R-:W-:Y:S03]  /*4fb0*/  UISETP.GE.AND UP0, UPT, UR6, UR4, UPT ;  /* 0x000000040600728c */ /* 0x000fe6000bf06270 */
[----:B------:R-:W-:Y:S01]  /*4fc0*/  UMOV UR4, UR11 ;  /* 0x0000000b00047c82 */ /* 0x000fe20008000000 */
[----:B------:R-:W-:Y:S02]  /*4fd0*/  UISETP.GE.OR UP0, UPT, UR5, UR8, UP0 ;  /* 0x000000080500728c */ /* 0x000fe40008706670 */
[----:B------:R-:W-:Y:S02]  /*4fe0*/  USHF.R.U32.HI UR4, URZ, UR19, UR4 ;  /* 0x00000013ff047299 */ /* 0x000fe40008011604 */
[----:B------:R-:W-:Y:S02]  /*4ff0*/  UIMAD.WIDE.U32 UR8, UR5, UR18, URZ ;  /* 0x00000012050872a5 */ /* 0x000fe4000f8e00ff */
[----:B------:R-:W-:Y:S04]  /*5000*/  USEL UR10, UR6, UR4, !UP1 ;  /* 0x00000004060a7287 */ /* 0x000fe8000c800000 */
[----:B------:R-:W-:Y:S01]  /*5010*/  UIADD3 UR11, UPT, UPT, -UR10, URZ, URZ ;  /* 0x000000ff0a0b7290 */ /* 0x000fe2000fffe1ff */
[----:B------:R-:W-:Y:S02]  /*5020*/  @!UP0 UMOV UR4, UR9 ;  /* 0x0000000900048c82 */ /* 0x000fe40008000000 */
[----:B------:R-:W-:Y:S02]  /*5030*/  @!UP0 USHF.R.U32.HI UR4, URZ, UR19, UR4 ;  /* 0x00000013ff048299 */ /* 0x000fe40008011604 */
[----:B------:R-:W-:Y:S02]  /*5040*/  UIMAD UR8, UR39, UR11, UR6 ;  /* 0x0000000b270872a4 */ /* 0x000fe4000f8e0206 */
[----:B------:R-:W-:Y:S02]  /*5050*/  @!UP0 USEL UR4, UR5, UR4, !UP1 ;  /* 0x0000000405048287 */ /* 0x000fe4000c800000 */
[----:B------:R-:W-:Y:S02]  /*5060*/  UISETP.NE.AND UP1, UPT, UR24, URZ, UPT ;  /* 0x000000ff1800728c */ /* 0x000fe4000bf25270 */
[----:B------:R-:W-:Y:S02]  /*5070*/  @!UP0 UIMAD UR8, UR7, UR8, UR4 ;  /* 0x00000008070882a4 */ /* 0x000fe4000f8e0204 */
[----:B------:R-:W-:Y:S02]  /*5080*/  @!UP0 UIADD3 UR9, UPT, UPT, UR10, -UR4, URZ ;  /* 0x800000040a098290 */ /* 0x000fe4000fffe0ff */
[----:B------:R-:W-:Y:S02]  /*5090*/  UIADD3 UR4, UPT, UPT, -UR5, URZ, URZ ;  /* 0x000000ff05047290 */ /* 0x000fe4000fffe1ff */
[----:B------:R-:W-:Y:S02]  /*50a0*/  UIADD3 UR7, UPT, UPT, -UR6, URZ, URZ ;  /* 0x000000ff06077290 */ /* 0x000fe4000fffe1ff */
[----:B------:R-:W-:Y:S02]  /*50b0*/  @!UP0 UIMAD UR6, UR9, UR39, UR5 ;  /* 0x00000027090682a4 */ /* 0x000fe4000f8e0205 */
[----:B------:R-:W-:Y:S02]  /*50c0*/  UIMAD UR16, UR17, UR4, UR16 ;  /* 0x00000004111072a4 */ /* 0x000fe4000f8e0210 */
[----:B------:R-:W-:Y:S01]  /*50d0*/  UIMAD UR15, UR34, UR7, UR15 ;  /* 0x00000007220f72a4 */ /* 0x000fe2000f8e020f */
[----:B------:R-:W-:Y:S02]  /*50e0*/  @!UP0 UMOV UR5, UR8 ;  /* 0x0000000800058c82 */ /* 0x000fe40008000000 */
[----:B------:R-:W-:Y:S02]  /*50f0*/  UIMAD UR16, UR5, UR17, UR16 ;  /* 0x00000011051072a4 */ /* 0x000fe4000f8e0210 */
[----:B------:R-:W-:Y:S11]  /*5100*/  UIMAD UR15, UR6, UR34, UR15 ;  /* 0x00000022060f72a4 */ /* 0x000ff6000f8e020f */
[----:B------:R-:W-:Y:S01]  /*5110*/  @!UPT UIADD3 URZ, UPT, UPT, URZ, URZ, URZ ;  /* 0x000000fffffff290 */ /* 0x000fe2000fffe0ff */
.L_x_61:
[----:B------:R-:W1:Y:S01]  /*5120*/  @!UP4 LDCU.128 UR8, c[0x0][0xc10] ;  /* 0x00018200ff08c7ac */ /* 0x000e620008000c00 */
[----:B------:R-:W-:Y:S04]  /*5130*/  MOV R0, UR21 ;  /* 0x0000001500007c02 */ /* 0x000fe80008000f00 */
[----:B------:R-:W-:Y:S01]  /*5140*/  IABS R0, R0 ;  /* 0x0000000000007213 */ /* 0x000fe20000000000 */
[----:B------:R-:W2:Y:S01]  /*5150*/  @!UP4 LDCU UR5, c[0x0][0xc0c] ;  /* 0x00018180ff05c7ac */ /* 0x000ea20008000800 */
[----:B-1----:R-:W-:Y:S07]  /*5160*/  UIMAD.WIDE.U32 UR6, UR16, UR8, URZ ;  /* 0x00000008100672a5 */ /* 0x002fee000f8e00ff */
[----:B------:R-:W-:Y:S01]  /*5170*/  @!UP4 UMOV UR4, UR7 ;  /* 0x000000070004cc82 */ /* 0x000fe20008000000 */
[----:B--2---:R-:W-:Y:S02]  /*5180*/  @!UP4 UISETP.NE.AND UP0, UPT, UR5, 0x1, UPT ;  /* 0x000000010500c88c */ /* 0x004fe4000bf05270 */
[----:B------:R-:W-:Y:S02]  /*5190*/  @!UP4 USHF.R.U32.HI UR4, URZ, UR9, UR4 ;  /* 0x00000009ff04c299 */ /* 0x000fe40008011604 */
[----:B------:R-:W-:Y:S02]  /*51a0*/  UIMAD.WIDE.U32 UR6, UR15, UR11, URZ ;  /* 0x0000000b0f0672a5 */ /* 0x000fe4000f8e00ff */
[----:B------:R-:W-:Y:S02]  /*51b0*/  @!UP4 USEL UR8, UR16, UR4, !UP0 ;  /* 0x000000041008c287 */ /* 0x000fe4000c000000 */
[----:B------:R-:W-:Y:S03]  /*51c0*/  @!UP4 UISETP.NE.AND UP0, UPT, UR10, 0x1, UPT ;  /* 0x000000010a00c88c */ /* 0x000fe6000bf05270 */
[----:B------:R-:W-:Y:S02]  /*51d0*/  @!UP4 UMOV UR6, UR7 ;  /* 0x000000070006cc82 */ /* 0x000fe40008000000 */
[----:B------:R-:W1:Y:S02]  /*51e0*/  @!UP4 LDCU UR4, c[0x0][0xc20] ;  /* 0x00018400ff04c7ac */ /* 0x000e640008000800 */
[----:B-1----:R-:W-:Y:S04]  /*51f0*/  @!UP4 USHF.R.U32.HI UR6, URZ, UR4, UR6 ;  /* 0x00000004ff06c299 */ /* 0x002fe80008011606 */
[----:B------:R-:W-:Y:S04]  /*5200*/  @!UP4 USEL UR6, UR15, UR6, !UP0 ;  /* 0x000000060f06c287 */ /* 0x000fe8000c000000 */
[----:B------:R-:W-:Y:S02]  /*5210*/  @!UP4 UIADD3 UR4, UPT, UPT, -UR8, UR6, URZ ;  /* 0x000000060804c290 */ /* 0x000fe4000fffe1ff */
[----:B------:R-:W-:Y:S02]  /*5220*/  @!UP4 UIADD3 UR6, UPT, UPT, UR8, -UR6, URZ ;  /* 0x800000060806c290 */ /* 0x000fe4000fffe0ff */
[----:B------:R-:W-:Y:S02]  /*5230*/  @!UP4 UIMAD UR16, UR4, UR5, UR16 ;  /* 0x000000050410c2a4 */ /* 0x000fe4000f8e0210 */
[----:B------:R-:W-:Y:S01]  /*5240*/  @!UP4 UIMAD UR15, UR6, UR10, UR15 ;  /* 0x0000000a060fc2a4 */ /* 0x000fe2000f8e020f */
[----:B------:R-:W-:Y:S11]  /*5250*/  BRA.U UP2, `(.L_x_62) ;  /* 0x0000000102107547 */ /* 0x000ff6000b800000 */
[----:B------:R-:W-:Y:S04]  /*5260*/  MOV R3, UR56 ;  /* 0x0000003800037c02 */ /* 0x000fe80008000f00 */
[----:B------:R-:W-:Y:S04]  /*5270*/  SHF.L.U32 R12, R3, 0x1f, RZ ;  /* 0x0000001f030c7819 */ /* 0x000fe800000006ff */
[----:B------:R-:W1:Y:S02]  /*5280*/  SYNCS.PHASECHK.TRANS64.TRYWAIT P1, [UR20+0x88], R12 ;  /* 0x0000880cff0075a7 */ /* 0x000e640008021114 */
[----:B-1----:R-:W-:Y:S05]  /*5290*/  @!P1 BRA `(.L_x_63) ;  /* 0x0000005000749947 */ /* 0x002fea0003800000 */
.L_x_62:
[----:B------:R-:W-:Y:S01]  /*52a0*/  UISETP.NE.AND UP2, UPT, UR57, URZ, UPT ;  /* 0x000000ff3900728c */ /* 0x000fe2000bf45270 */
[----:B------:R-:W-:Y:S01]  /*52b0*/  R2UR UR4, R0 ;  /* 0x00000000000472ca */ /* 0x000fe200000e0000 */
[----:B------:R-:W-:Y:S11]  /*52c0*/  USHF.L.U32 UR11, UR28, 0x6, URZ ;  /* 0x000000061c0b7899 */ /* 0x000ff600080006ff */
[----:B------:R-:W-:Y:S01]  /*52d0*/  @!UPT UIADD3 URZ, UPT, UPT, URZ, URZ, URZ ;  /* 0x000000fffffff290 */ /* 0x000fe2000fffe0ff */
[----:B------:R-:W-:Y:S07]  /*52e0*/  UIMAD.WIDE.U32 UR6, UR43, UR4, URZ ;  /* 0x000000042b0672a5 */ /* 0x000fee000f8e00ff */
[----:B------:R-:W-:Y:S02]  /*52f0*/  UMOV UR12, UR7 ;  /* 0x00000007000c7c82 */ /* 0x000fe40008000000 */
[----:B------:R-:W-:Y:S04]  /*5300*/  UIMAD UR4, UR12, UR49, UR4 ;  /* 0x000000310c0472a4 */ /* 0x000fe8000f8e0204 */
[----:B------:R-:W-:Y:S11]  /*5310*/  UISETP.GT.U32.AND UP0, UPT, UR26, UR4, UPT ;  /* 0x000000041a00728c */ /* 0x000ff6000bf04070 */
[----:B------:R-:W-:Y:S02]  /*5320*/  @!UP0 UIADD3 UR4, UPT, UPT, UR4, -UR26, URZ ;  /* 0x8000001a04048290 */ /* 0x000fe4000fffe0ff */
[----:B------:R-:W-:Y:S02]  /*5330*/  @!UP0 UIADD3 UR12, UPT, UPT, UR12, 0x1, URZ ;  /* 0x000000010c0c8890 */ /* 0x000fe4000fffe0ff */
[----:B------:R-:W-:Y:S02]  /*5340*/  UISETP.GE.U32.AND UP0, UPT, UR4, UR26, UPT ;  /* 0x0000001a0400728c */ /* 0x000fe4000bf06070 */
[----:B------:R-:W-:Y:S09]  /*5350*/  ULOP3.LUT UR4, UR21, UR27, URZ, 0x3c, !UPT ;  /* 0x0000001b15047292 */ /* 0x000ff2000f8e3cff */
[----:B------:R-:W-:Y:S02]  /*5360*/  @UP0 UIADD3 UR12, UPT, UPT, UR12, 0x1, URZ ;  /* 0x000000010c0c0890 */ /* 0x000fe4000fffe0ff */
[----:B------:R-:W-:Y:S11]  /*5370*/  UISETP.GE.AND UP0, UPT, UR4, URZ, UPT ;  /* 0x000000ff0400728c */ /* 0x000ff6000bf06270 */
[----:B------:R-:W-:Y:S02]  /*5380*/  @!UP0 UIADD3 UR12, UPT, UPT, -UR12, URZ, URZ ;  /* 0x000000ff0c0c8290 */ /* 0x000fe4000fffe1ff */
[----:B------:R-:W-:Y:S06]  /*5390*/  @!UP6 ULOP3.LUT UR12, URZ, UR27, URZ, 0x33, !UPT ;  /* 0x0000001bff0ce292 */ /* 0x000fec000f8e33ff */
[----:B------:R-:W-:Y:S05]  /*53a0*/  IMAD.U32 R0, RZ, RZ, UR12 ;  /* 0x0000000cff007e24 */ /* 0x000fea000f8e00ff */
[----:B------:R-:W-:Y:S04]  /*53b0*/  IABS R0, R0 ;  /* 0x0000000000007213 */ /* 0x000fe80000000000 */
[----:B------:R-:W-:Y:S01]  /*53c0*/  R2UR UR4, R0 ;  /* 0x00000000000472ca */ /* 0x000fe200000e0000 */
[----:B------:R-:W-:Y:S05]  /*53d0*/  IMAD.U32 R0, RZ, RZ, UR29 ;  /* 0x0000001dff007e24 */ /* 0x000fea000f8e00ff */
[----:B------:R-:W-:Y:S04]  /*53e0*/  IABS R9, R0 ;  /* 0x0000000000097213 */ /* 0x000fe80000000000 */
[----:B------:R-:W2:Y:S03]  /*53f0*/  I2F.RP R16, R9 ;  /* 0x0000000900107306 */ /* 0x000ea60000209400 */
[----:B------:R-:W-:Y:S07]  /*5400*/  UIMAD.WIDE.U32 UR6, UR42, UR4, URZ ;  /* 0x000000042a0672a5 */ /* 0x000fee000f8e00ff */
[----:B------:R-:W-:Y:S02]  /*5410*/  UMOV UR13, UR7 ;  /* 0x00000007000d7c82 */ /* 0x000fe40008000000 */
[----:B------:R-:W-:Y:S01]  /*5420*/  UIADD3 UR5, UPT, UPT, -UR13, URZ, URZ ;  /* 0x000000ff0d057290 */ /* 0x000fe2000fffe1ff */
[----:B--2---:R-:W2:Y:S03]  /*5430*/  MUFU.RCP R0, R16 ;  /* 0x0000001000007308 */ /* 0x004ea60000001000 */
[----:B------:R-:W-:Y:S04]  /*5440*/  UIMAD UR4, UR25, UR5, UR4 ;  /* 0x00000005190472a4 */ /* 0x000fe8000f8e0204 */
[----:B------:R-:W-:Y:S11]  /*5450*/  UISETP.GT.U32.AND UP0, UPT, UR25, UR4, UPT ;  /* 0x000000041900728c */ /* 0x000ff6000bf04070 */
[----:B------:R-:W-:Y:S01]  /*5460*/  @!UP0 UIADD3 UR4, UPT, UPT, UR4, -UR25, URZ ;  /* 0x8000001904048290 */ /* 0x000fe2000fffe0ff */
[----:B--2---:R-:W-:Y:S01]  /*5470*/  VIADD R11, R0, 0xffffffe ;  /* 0x0ffffffe000b7836 */ /* 0x004fe20000000000 */
[----:B------:R-:W-:Y:S02]  /*5480*/  @!UP0 UIADD3 UR13, UPT, UPT, UR13, 0x1, URZ ;  /* 0x000000010d0d8890 */ /* 0x000fe4000fffe0ff */
[----:B------:R-:W-:Y:S01]  /*5490*/  UISETP.GE.U32.AND UP0, UPT, UR4, UR25, UPT ;  /* 0x000000190400728c */ /* 0x000fe2000bf06070 */
[----:B------:R-:W1:Y:S01]  /*54a0*/  F2I.FTZ.U32.TRUNC.NTZ R13, R11 ;  /* 0x0000000b000d7305 */ /* 0x000e62000021f000 */
[----:B------:R-:W-:Y:S09]  /*54b0*/  ULOP3.LUT UR4, UR12, UR57, URZ, 0x3c, !UPT ;  /* 0x000000390c047292 */ /* 0x000ff2000f8e3cff */
[----:B------:R-:W-:Y:S02]  /*54c0*/  @UP0 UIADD3 UR13, UPT, UPT, UR13, 0x1, URZ ;  /* 0x000000010d0d0890 */ /* 0x000fe4000fffe0ff */
[----:B------:R-:W-:Y:S01]  /*54d0*/  UISETP.GE.AND UP0, UPT, UR4, URZ, UPT ;  /* 0x000000ff0400728c */ /* 0x000fe2000bf06270 */
[----:B-1----:R-:W-:Y:S05]  /*54e0*/  IADD3 R12, PT, PT, RZ, -R13, RZ ;  /* 0x8000000dff0c7210 */ /* 0x002fea0007ffe0ff */
[----:B------:R-:W-:Y:S02]  /*54f0*/  IMAD R3, R12, R9, RZ ;  /* 0x000000090c037224 */ /* 0x000fe400078e02ff */
[----:B------:R-:W-:Y:S03]  /*5500*/  IMAD.MOV.U32 R12, RZ, RZ, RZ ;  /* 0x000000ffff0c7224 */ /* 0x000fe600078e00ff */
[----:B------:R-:W-:Y:S02]  /*5510*/  @!UP0 UIADD3 UR13, UPT, UPT, -UR13, URZ, URZ ;  /* 0x000000ff0d0d8290 */ /* 0x000fe4000fffe1ff */
[----:B------:R-:W-:Y:S01]  /*5520*/  @!UP2 ULOP3.LUT UR13, URZ, UR57, URZ, 0x33, !UPT ;  /* 0x00000039ff0da292 */ /* 0x000fe2000f8e33ff */
[----:B------:R-:W-:Y:S01]  /*5530*/  IMAD.HI.U32 R13, R13, R3, R12 ;  /* 0x000000030d0d7227 */ /* 0x000fe200078e000c */
[----:B------:R-:W-:Y:S02]  /*5540*/  UISETP.NE.AND UP2, UPT, UR29, URZ, UPT ;  /* 0x000000ff1d00728c */ /* 0x000fe4000bf45270 */
[----:B------:R-:W-:Y:S02]  /*5550*/  ULOP3.LUT UR4, UR13, UR29, URZ, 0x3c, !UPT ;  /* 0x0000001d0d047292 */ /* 0x000fe4000f8e3cff */
[----:B------:R-:W-:Y:S01]  /*5560*/  UIADD3 UR5, UPT, UPT, -UR13, URZ, URZ ;  /* 0x000000ff0d057290 */ /* 0x000fe2000fffe1ff */
[----:B------:R-:W-:Y:S01]  /*5570*/  IMAD.U32 R0, RZ, RZ, UR13 ;  /* 0x0000000dff007e24 */ /* 0x000fe2000f8e00ff */
[----:B------:R-:W-:Y:S02]  /*5580*/  UISETP.GE.AND UP0, UPT, UR4, URZ, UPT ;  /* 0x000000ff0400728c */ /* 0x000fe4000bf06270 */
[----:B------:R-:W-:Y:S02]  /*5590*/  UIADD3 UR4, UPT, UPT, -UR12, URZ, URZ ;  /* 0x000000ff0c047290 */ /* 0x000fe4000fffe1ff */
[----:B------:R-:W-:Y:S01]  /*55a0*/  IABS R0, R0 ;  /* 0x0000000000007213 */ /* 0x000fe20000000000 */
[----:B------:R-:W-:Y:S02]  /*55b0*/  UIMAD UR12, UR57, UR5, UR12 ;  /* 0x00000005390c72a4 */ /* 0x000fe4000f8e020c */
[----:B------:R-:W-:Y:S02]  /*55c0*/  UIMAD UR4, UR27, UR4, UR21 ;  /* 0x000000041b0472a4 */ /* 0x000fe4000f8e0215 */
[----:B------:R-:W-:Y:S02]  /*55d0*/  IMAD.HI.U32 R13, R13, R0, RZ ;  /* 0x000000000d0d7227 */ /* 0x000fe400078e00ff */
[----:B------:R-:W-:Y:S03]  /*55e0*/  USHF.L.U32 UR4, UR4, 0x7, URZ ;  /* 0x0000000704047899 */ /* 0x000fe600080006ff */
[----:B------:R-:W-:Y:S05]  /*55f0*/  IADD3 R3, PT, PT, -R13, RZ, RZ ;  /* 0x000000ff0d037210 */ /* 0x000fea0007ffe1ff */
[C---:B------:R-:W-:Y:S05]  /*5600*/  IMAD R0, R9.reuse, R3, R0 ;  /* 0x0000000309007224 */ /* 0x040fea00078e0200 */
[----:B------:R-:W-:Y:S11]  /*5610*/  ISETP.GT.U32.AND P1, PT, R9, R0, PT ;  /* 0x000000000900720c */ /* 0x000ff60003f24070 */
[----:B------:R-:W-:Y:S02]  /*5620*/  @!UPT UIADD3 URZ, UPT, UPT, URZ, URZ, URZ ;  /* 0x000000fffffff290 */ /* 0x000fe4000fffe0ff */
[----:B------:R-:W-:Y:S02]  /*5630*/  @!P1 IMAD.IADD R0, R0, 0x1, -R9 ;  /* 0x0000000100009824 */ /* 0x000fe400078e0a09 */
[----:B------:R-:W-:Y:S01]  /*5640*/  @!P1 VIADD R13, R13, 0x1 ;  /* 0x000000010d0d9836 */ /* 0x000fe20000000000 */
[----:B------:R-:W-:Y:S02]  /*5650*/  ISETP.NE.U32.AND P1, PT, RZ, UR30, PT ;  /* 0x0000001eff007c0c */ /* 0x000fe4000bf25070 */
[----:B------:R-:W-:Y:S02]  /*5660*/  ISETP.GE.U32.AND P2, PT, R0, R9, PT ;  /* 0x000000090000720c */ /* 0x000fe40003f46070 */
[----:B------:R-:W-:Y:S02]  /*5670*/  ISETP.NE.AND.EX P1, PT, RZ, UR31, PT, P1 ;  /* 0x0000001fff007c0c */ /* 0x000fe4000bf25310 */
[----:B------:R-:W-:Y:S09]  /*5680*/  SHF.L.U32 R9, R10, 0x1f, RZ ;  /* 0x0000001f0a097819 */ /* 0x000ff200000006ff */
[----:B------:R-:W-:Y:S04]  /*5690*/  @P2 IADD3 R13, PT, PT, R13, 0x1, RZ ;  /* 0x000000010d0d2810 */ /* 0x000fe80007ffe0ff */
[----:B------:R-:W-:Y:S11]  /*56a0*/  R2UR UR14, R13 ;  /* 0x000000000d0e72ca */ /* 0x000ff600000e0000 */
[----:B------:R-:W-:Y:S02]  /*56b0*/  @!UPT UIADD3 URZ, UPT, UPT, URZ, URZ, URZ ;  /* 0x000000fffffff290 */ /* 0x000fe4000fffe0ff */
[----:B------:R-:W-:Y:S02]  /*56c0*/  @!UP0 UIADD3 UR14, UPT, UPT, -UR14, URZ, URZ ;  /* 0x000000ff0e0e8290 */ /* 0x000fe4000fffe1ff */
[----:B------:R-:W-:Y:S04]  /*56d0*/  @!UP2 ULOP3.LUT UR14, URZ, UR29, URZ, 0x33, !UPT ;  /* 0x0000001dff0ea292 */ /* 0x000fe8000f8e33ff */
[----:B------:R-:W-:Y:S04]  /*56e0*/  UIADD3 UR6, UPT, UPT, -UR14, URZ, URZ ;  /* 0x000000ff0e067290 */ /* 0x000fe8000fffe1ff */
[----:B------:R-:W-:Y:S01]  /*56f0*/  UIMAD UR13, UR29, UR6, UR13 ;  /* 0x000000061d0d72a4 */ /* 0x000fe2000f8e020d */
[----:B------:R-:W-:Y:S11]  /*5700*/  BRA.U !UP5, `(.L_x_64) ;  /* 0x000000010d387547 */ /* 0x000ff6000b800000 */
[----:B------:R-:W-:Y:S01]  /*5710*/  UISETP.NE.AND UP1, UPT, UR55, URZ, UPT ;  /* 0x000000ff3700728c */ /* 0x000fe2000bf25270 */
[----:B------:R-:W-:Y:S01]  /*5720*/  HFMA2 R0, -RZ, RZ, 0, 5.9604644775390625e-08 ;  /* 0x00000001ff007431 */ /* 0x000fe200000001ff */
[----:B------:R-:W1:Y:S01]  /*5730*/  LDCU.64 UR8, c[0x0][0x358] ;  /* 0x00006b00ff0877ac */ /* 0x000e620008000a00 */
[----:B------:R-:W-:Y:S03]  /*5740*/  IMAD.MOV.U32 R69, RZ, RZ, 0x1 ;  /* 0x00000001ff457424 */ /* 0x000fe600078e00ff */
[----:B------:R-:W-:Y:S05]  /*5750*/  PLOP3.LUT P2, PT, PT, PT, UP1, 0x80, 0x8 ;  /* 0x000000000008781c */ /* 0x000fea0003f4f018 */
[----:B------:R-:W2:Y:S01]  /*5760*/  @UP1 LDCU.64 UR6, c[0x0][0x988] ;  /* 0x00013100ff0617ac */ /* 0x000ea20008000a00 */
[----:B------:R-:W-:Y:S07]  /*5770*/  @UP1 UIMAD UR5, UR50, UR30, URZ ;  /* 0x0000001e320512a4 */ /* 0x000fee000f8e02ff */
[----:B------:R-:W-:Y:S01]  /*5780*/  @!P2 PRMT R69, R0, 0x7610, R69 ;  /* 0x000076100045a816 */ /* 0x000fe20000000045 */
[----:B--2---:R-:W-:Y:S03]  /*5790*/  @UP1 UIMAD.WIDE UR6, UR5, 0x4, UR6 ;  /* 0x00000004050618a5 */ /* 0x004fe6000f8e0206 */
[----:B------:R-:W2:Y:S03]  /*57a0*/  @!UP1 LDCU UR5, c[0x0][0x980] ;  /* 0x00013000ff0597ac */ /* 0x000ea60008000800 */
[----:B------:R-:W-:Y:S01]  /*57b0*/  IMAD.U32 R12, RZ, RZ, UR6 ;  /* 0x00000006ff0c7e24 */ /* 0x000fe2000f8e00ff */
[----:B------:R-:W-:Y:S05]  /*57c0*/  MOV R13, UR7 ;  /* 0x00000007000d7c02 */ /* 0x000fea0008000f00 */
[----:B-1---5:R1:W5:Y:S02]  /*57d0*/  @P2 LDG.E R27, desc[UR8][R12.64] ;  /* 0x000000080c1b2981 */ /* 0x022364000c1e1900 */
[----:B-12---:R-:W-:Y:S07]  /*57e0*/  @!P2 IMAD.U32 R27, RZ, RZ, UR5 ;  /* 0x00000005ff1bae24 */ /* 0x006fee000f8e00ff */
.L_x_64:
[----:B-----5:R-:W-:Y:S01]  /*57f0*/  @!P1 FSETP.EQ.AND P3, PT, R27, RZ, PT ;  /* 0x000000ff1b00920b */ /* 0x020fe20003f62000 */
[----:B------:R-:W-:Y:S01]  /*5800*/  @!UPT UIADD3 URZ, UPT, UPT, URZ, URZ, URZ ;  /* 0x000000fffffff290 */ /* 0x000fe2000fffe0ff */
[----:B------:R-:W-:Y:S11]  /*5810*/  @!P1 BRA `(.L_x_65) ;  /* 0x0000000000149947 */ /* 0x000ff60003800000 */
[----:B------:R-:W-:Y:S02]  /*5820*/  LOP3.LUT P1, RZ, R69, 0xff, RZ, 0xc0, !PT ;  /* 0x000000ff45ff7812 */ /* 0x000fe4000782c0ff */
[----:B------:R-:W-:Y:S04]  /*5830*/  PLOP3.LUT P3, PT, PT, PT, UP1, 0x80, 0x8 ;  /* 0x000000000008781c */ /* 0x000fe80003f6f018 */
[----:B------:R-:W-:Y:S07]  /*5840*/  PLOP3.LUT P3, PT, P3, PT, PT, 0x8, 0x80 ;  /* 0x000000000080781c */ /* 0x000fee0001f6e170 */
[----:B------:R-:W-:Y:S11]  /*5850*/  @P1 FSETP.EQ.AND P3, PT, R27, RZ, PT ;  /* 0x000000ff1b00120b */ /* 0x000ff60003f62000 */
[----:B------:R-:W-:Y:S02]  /*5860*/  @!UPT UIADD3 URZ, UPT, UPT, URZ, URZ, URZ ;  /* 0x000000fffffff290 */ /* 0x000fe4000fffe0ff */
.L_x_65:
[----:B------:R-:W1:Y:S01]  /*5870*/  SYNCS.PHASECHK.TRANS64.TRYWAIT P1, [UR20+0x60], R9 ;  /* 0x00006009ff0075a7 */ /* 0x000e620008021114 */
[----:B------:R-:W-:Y:S04]  /*5880*/  ELECT P2, URZ, PT ;  /* 0x0000000000ff782f */ /* 0x000fe80003840000 */
[----:B------:R-:W-:Y:S01]  /*5890*/  PLOP3.LUT P2, PT, P3, P2, PT, 0xf2, 0x2f ;  /* 0x00000000002f781c */ /* 0x000fe20001f45e72 */
[----:B------:R-:W-:Y:S01]  /*58a0*/  @!UPT UIADD3 URZ, UPT, UPT, URZ, URZ, URZ ;  /* 0x000000fffffff290 */ /* 0x000fe2000fffe0ff */
[----:B-1----:R-:W-:Y:S11]  /*58b0*/  @!P1 BRA `(.L_x_66) ;  /* 0x0000004c00049947 */ /* 0x002ff60003800000 */
.L_x_150:
[----:B------:R-:W-:Y:S01]  /*58c0*/  @!P2 IADD3 R3, P1, PT, R14, 0x680, RZ ;  /* 0x000006800e03a810 */ /* 0x000fe20007f3e0ff */
[----:B------:R-:W-:Y:S01]  /*58d0*/  VOTEU.ALL UP0, P2 ;  /* 0x0000000000ff7886 */ /* 0x000fe20001000000 */
[----:B------:R-:W-:Y:S01]  /*58e0*/  UMOV UR22, 0x0 ;  /* 0x0000000000167882 */ /* 0x000fe20000000000 */
[----:B------:R-:W-:Y:S01]  /*58f0*/  UMOV UR23, 0x10000000 ;  /* 0x1000000000177882 */ /* 0x000fe20000000000 */
[----:B------:R-:W-:Y:S01]  /*5900*/  @!P2 R2UR UR6, R3 ;  /* 0x000000000306a2ca */ /* 0x000fe200000e0000 */
[----:B-1----:R-:W-:Y:S01]  /*5910*/  @!P2 IMAD.X R0, RZ, RZ, R15, P1 ;  /* 0x000000ffff00a224 */ /* 0x002fe200008e060f */
[----:B------:R-:W-:Y:S01]  /*5920*/  @!UP0 UIADD3 UR8, UPT, UPT, UR20, 0x400, URZ ;  /* 0x0000040014088890 */ /* 0x000fe2000fffe0ff */
[----:B------:R-:W-:Y:S03]  /*5930*/  VOTEU.ALL UP0, P2 ;  /* 0x0000000000ff7886 */ /* 0x000fe60001000000 */
[----:B------:R-:W-:Y:S01]  /*5940*/  @!P2 R2UR UR5, R0 ;  /* 0x000000000005a2ca */ /* 0x000fe200000e0000 */
[----:B------:R-:W-:Y:S01]  /*5950*/  @!P2 IMAD.MOV.U32 R0, RZ, RZ, 0x2000 ;  /* 0x00002000ff00a424 */ /* 0x000fe200078e00ff */
[----:B------:R-:W-:Y:S01]  /*5960*/  @!UP0 UMOV UR9, UR38 ;  /* 0x0000002600098c82 */ /* 0x000fe20008000000 */
[----:B------:R-:W-:Y:S04]  /*5970*/  @!UP0 UMOV UR10, UR4 ;  /* 0x00000004000a8c82 */ /* 0x000fe80008000000 */
[----:B------:R-:W-:Y:S05]  /*5980*/  IMAD.U32 R12, RZ, RZ, UR6 ;  /* 0x00000006ff0c7e24 */ /* 0x000fea000f8e00ff */
[----:B------:R-:W-:Y:S01]  /*5990*/  @!P2 R2UR UR6, R12 ;  /* 0x000000000c06a2ca */ /* 0x000fe200000e0000 */
[----:B------:R-:W-:Y:S05]  /*59a0*/  IMAD.U32 R13, RZ, RZ, UR5 ;  /* 0x00000005ff0d7e24 */ /* 0x000fea000f8e00ff */
[----:B------:R-:W-:Y:S11]  /*59b0*/  @!P2 R2UR UR7, R13 ;  /* 0x000000000d07a2ca */ /* 0x000ff600000e0000 */
[----:B------:R-:W-:Y:S02]  /*59c0*/  @!UPT UIADD3 URZ, UPT, UPT, URZ, URZ, URZ ;  /* 0x000000fffffff290 */ /* 0x000fe4000fffe0ff */
[----:B------:R1:W-:Y:S01]  /*59d0*/  @!UP0 UTMALDG.5D [UR8], [UR6], desc[UR22] ;  /* 0x00001608060085b4 */ /* 0x0003e20008021000 */
[----:B------:R1:W-:Y:S01]  /*59e0*/  @!P2 SYNCS.ARRIVE.TRANS64.RED.A0TR RZ, [UR20+0x40], R0 ;  /* 0x00004000ffffa9a7 */ /* 0x0003e20008300414 */
[----:B------:R-:W-:Y:S01]  /*59f0*/  SYNCS.ARRIVE.TRANS64.RED.A1T0 RZ, [UR54], RZ ;  /* 0x000000ffffff79a7 */ /* 0x000fe20008100436 */
[----:B------:R-:W2:Y:S02]  /*5a00*/  SYNCS.PHASECHK.TRANS64.TRYWAIT P1, [UR20+0x68], R9 ;  /* 0x00006809ff0075a7 */ /* 0x000ea40008021114 */
[----:B-12---:R-:W-:Y:S05]  /*5a10*/  @!P1 BRA `(.L_x_67) ;  /* 0x0000004800c49947 */ /* 0x006fea0003800000 */
.L_x_152:
[----:B------:R-:W-:Y:S01]  /*5a20*/  @!P2 IADD3 R3, P1, PT, R14, 0x680, RZ ;  /* 0x000006800e03a810 */ /* 0x000fe20007f3e0ff */
[----:B------:R-:W-:Y:S01]  /*5a30*/  VOTEU.ALL UP0, P2 ;  /* 0x0000000000ff7886 */ /* 0x000fe20001000000 */
[----:B------:R-:W-:Y:S01]  /*5a40*/  UMOV UR22, 0x0 ;  /* 0x0000000000167882 */ /* 0x000fe20000000000 */
[----:B------:R-:W-:Y:S01]  /*5a50*/  UMOV UR23, 0x10000000 ;  /* 0x1000000000177882 */ /* 0x000fe20000000000 */
[----:B------:R-:W-:Y:S01]  /*5a60*/  @!P2 R2UR UR6, R3 ;  /* 0x000000000306a2ca */ /* 0x000fe200000e0000 */
[----:B-1----:R-:W-:Y:S01]  /*5a70*/  @!P2 IMAD.X R0, RZ, RZ, R15, P1 ;  /* 0x000000ffff00a224 */ /* 0x002fe200008e060f */
[----:B------:R-:W-:Y:S02]  /*5a80*/  @!UP0 UIADD3 UR8, UPT, UPT, UR20, 0x2400, URZ ;  /* 0x0000240014088890 */ /* 0x000fe4000fffe0ff */
[----:B------:R-:W-:Y:S02]  /*5a90*/  @!UP0 UIADD3 UR10, UPT, UPT, UR4, 0x20, URZ ;  /* 0x00000020040a8890 */ /* 0x000fe4000fffe0ff */
[----:B------:R-:W-:Y:S01]  /*5aa0*/  @!P2 R2UR UR5, R0 ;  /* 0x000000000005a2ca */ /* 0x000fe200000e0000 */
[----:B------:R-:W-:Y:S01]  /*5ab0*/  VOTEU.ALL UP0, P2 ;  /* 0x0000000000ff7886 */ /* 0x000fe20001000000 */
[----:B------:R-:W-:Y:S04]  /*5ac0*/  @!P2 IMAD.MOV.U32 R0, RZ, RZ, 0x2000 ;  /* 0x00002000ff00a424 */ /* 0x000fe800078e00ff */
[----:B------:R-:W-:Y:S01]  /*5ad0*/  @!UP0 UMOV UR9, UR37 ;  /* 0x0000002500098c82 */ /* 0x000fe20008000000 */
        /* <DEDUP_REMOVED lines=10> */
.L_x_154:
[----:B------:R-:W-:Y:S01]  /*5b80*/  @!P2 IADD3 R3, P1, PT, R14, 0x680, RZ ;  /* 0x000006800e03a810 */ /* 0x000fe20007f3e0ff */
[----:B------:R-:W-:Y:S01]  /*5b90*/  VOTEU.ALL UP0, P2 ;  /* 0x0000000000ff7886 */ /* 0x000fe20001000000 */
[----:B------:R-:W-:Y:S01]  /*5ba0*/  UMOV UR22, 0x0 ;  /* 0x0000000000167882 */ /* 0x000fe20000000000 */
[----:B------:R-:W-:Y:S01]  /*5bb0*/  UMOV UR23, 0x10000000 ;  /* 0x1000000000177882 */ /* 0x000fe20000000000 */
[----:B------:R-:W-:Y:S01]  /*5bc0*/  @!P2 R2UR UR6, R3 ;  /* 0x000000000306a2ca */ /* 0x000fe200000e0000 */
[----:B-1----:R-:W-:Y:S01]  /*5bd0*/  @!P2 IMAD.X R0, RZ, RZ, R15, P1 ;  /* 0x000000ffff00a224 */ /* 0x002fe200008e060f */
[----:B------:R-:W-:Y:S01]  /*5be0*/  @!UP0 UIADD3 UR8, UPT, UPT, UR20, 0x4400, URZ ;  /* 0x0000440014088890 */ /* 0x000fe2000fffe0ff */
[----:B------:R-:W-:Y:S01]  /*5bf0*/  @P0 SHF.R.U32.HI R4, RZ, 0x10, R5 ;  /* 0x00000010ff040819 */ /* 0x000fe20000011605 */
[----:B------:R-:W-:Y:S02]  /*5c00*/  @!UP0 UIADD3 UR10, UPT, UPT, UR4, 0x40, URZ ;  /* 0x00000040040a8890 */ /* 0x000fe4000fffe0ff */
[----:B------:R-:W-:Y:S01]  /*5c10*/  @!P2 R2UR UR5, R0 ;  /* 0x000000000005a2ca */ /* 0x000fe200000e0000 */
[----:B------:R-:W-:Y:S01]  /*5c20*/  VOTEU.ALL UP0, P2 ;  /* 0x0000000000ff7886 */ /* 0x000fe20001000000 */
[----:B------:R-:W-:Y:S01]  /*5c30*/  @!P2 IMAD.MOV.U32 R0, RZ, RZ, 0x2000 ;  /* 0x00002000ff00a424 */ /* 0x000fe200078e00ff */
[----:B------:R-:W-:Y:S03]  /*5c40*/  @P0 R2UR UR50, R4 ;  /* 0x00000000043202ca */ /* 0x000fe600000e0000 */
        /* <DEDUP_REMOVED lines=11> */
.L_x_156:
[----:B------:R-:W-:Y:S01]  /*5d00*/  @!P2 IADD3 R3, P0, PT, R14, 0x680, RZ ;  /* 0x000006800e03a810 */ /* 0x000fe20007f1e0ff */
[----:B------:R-:W-:Y:S01]  /*5d10*/  VOTEU.ALL UP0, P2 ;  /* 0x0000000000ff7886 */ /* 0x000fe20001000000 */
[----:B------:R-:W-:Y:S01]  /*5d20*/  UMOV UR6, 0x0 ;  /* 0x0000000000067882 */ /* 0x000fe20000000000 */
[----:B------:R-:W-:Y:S01]  /*5d30*/  UMOV UR7, 0x10000000 ;  /* 0x1000000000077882 */ /* 0x000fe20000000000 */
[----:B------:R-:W-:Y:S01]  /*5d40*/  @!P2 R2UR UR5, R3 ;  /* 0x000000000305a2ca */ /* 0x000fe200000e0000 */
[----:B-1----:R-:W-:Y:S01]  /*5d50*/  @!P2 IMAD.X R0, RZ, RZ, R15, P0 ;  /* 0x000000ffff00a224 */ /* 0x002fe200000e060f */
[----:B------:R-:W-:Y:S01]  /*5d60*/  @!UP0 UIADD3 UR10, UPT, UPT, UR4, 0x60, URZ ;  /* 0x00000060040a8890 */ /* 0x000fe2000fffe0ff */
[----:B------:R-:W-:Y:S01]  /*5d70*/  LOP3.LUT R10, R10, 0x1, RZ, 0x3c, !PT ;  /* 0x000000010a0a7812 */ /* 0x000fe200078e3cff */
[----:B------:R-:W-:Y:S01]  /*5d80*/  @!UP0 UIADD3 UR8, UPT, UPT, UR20, 0x6400, URZ ;  /* 0x0000640014088890 */ /* 0x000fe2000fffe0ff */
[----:B------:R-:W-:Y:S01]  /*5d90*/  LOP3.LUT R8, R8, 0x1, RZ, 0x3c, !PT ;  /* 0x0000000108087812 */ /* 0x000fe200078e3cff */
[----:B------:R-:W-:Y:S01]  /*5da0*/  @!UP0 UIADD3 UR9, UPT, UPT, UR20, 0x58, URZ ;  /* 0x0000005814098890 */ /* 0x000fe2000fffe0ff */
[----:B------:R-:W-:Y:S01]  /*5db0*/  @!P2 R2UR UR4, R0 ;  /* 0x000000000004a2ca */ /* 0x000fe200000e0000 */
[----:B------:R-:W-:Y:S01]  /*5dc0*/  VOTEU.ALL UP0, P2 ;  /* 0x0000000000ff7886 */ /* 0x000fe20001000000 */
[----:B------:R-:W-:Y:S02]  /*5dd0*/  UIADD3 UR21, UPT, UPT, UR15, UR47, URZ ;  /* 0x0000002f0f157290 */ /* 0x000fe4000fffe0ff */
[----:B------:R-:W-:Y:S02]  /*5de0*/  UIADD3 UR28, UPT, UPT, UR16, UR46, URZ ;  /* 0x0000002e101c7290 */ /* 0x000fe4000fffe0ff */
[----:B------:R-:W-:Y:S01]  /*5df0*/  IMAD.U32 R4, RZ, RZ, UR5 ;  /* 0x00000005ff047e24 */ /* 0x000fe2000f8e00ff */
[----:B------:R-:W-:Y:S06]  /*5e00*/  UPLOP3.LUT UP2, UPT, UPT, UPT, UPT, 0x80, 0x8 ;  /* 0x000000000008789c */ /* 0x000fec0003f4f070 */
[----:B------:R-:W-:Y:S01]  /*5e10*/  IMAD.U32 R5, RZ, RZ, UR4 ;  /* 0x00000004ff057e24 */ /* 0x000fe2000f8e00ff */
[----:B------:R-:W-:Y:S04]  /*5e20*/  @!P2 R2UR UR4, R4 ;  /* 0x000000000404a2ca */ /* 0x000fe800000e0000 */
[----:B------:R-:W-:Y:S11]  /*5e30*/  @!P2 R2UR UR5, R5 ;  /* 0x000000000505a2ca */ /* 0x000ff600000e0000 */
[----:B------:R-:W-:Y:S02]  /*5e40*/  @!UPT UIADD3 URZ, UPT, UPT, URZ, URZ, URZ ;  /* 0x000000fffffff290 */ /* 0x000fe4000fffe0ff */
[----:B------:R1:W-:Y:S01]  /*5e50*/  @!UP0 UTMALDG.5D [UR8], [UR4], desc[UR6] ;  /* 0x00000608040085b4 */ /* 0x0003e20008021000 */
[----:B------:R1:W-:Y:S01]  /*5e60*/  @!P2 SYNCS.ARRIVE.TRANS64.RED.A0TR RZ, [UR20+0x58], R2 ;  /* 0x00005802ffffa9a7 */ /* 0x0003e20008300414 */
[----:B------:R-:W-:Y:S01]  /*5e70*/  SYNCS.ARRIVE.TRANS64.RED.A1T0 RZ, [UR51], RZ ;  /* 0x000000ffffff79a7 */ /* 0x000fe20008100433 */
[----:B------:R-:W-:Y:S05]  /*5e80*/  BRA.U UP3, `(.L_x_70) ;  /* 0xffffffed03847547 */ /* 0x000fea000b83ffff */
[----:B------:R-:W-:-:S04]  /*5e90*/  SHF.L.U32 R3, R10, 0x1f, RZ ;  /* 0x0000001f0a037819 */ /* 0x000fc800000006ff */
[----:B------:R-:W2:Y:S02]  /*5ea0*/  SYNCS.PHASECHK.TRANS64.TRYWAIT P0, [UR20+0x60], R3 ;  /* 0x00006003ff0075a7 */ /* 0x000ea40008001114 */
[----:B--2---:R-:W-:Y:S05]  /*5eb0*/  @!P0 BRA `(.L_x_71) ;  /* 0x0000004400e48947 */ /* 0x004fea0003800000 */
.L_x_158:
[----:B------:R-:W3:Y:S02]  /*5ec0*/  SYNCS.PHASECHK.TRANS64.TRYWAIT P0, [UR20+0x68], R3 ;  /* 0x00006803ff0075a7 */ /* 0x000ee40008001114 */
[----:B---3--:R-:W-:Y:S05]  /*5ed0*/  @!P0 BRA `(.L_x_72) ;  /* 0x0000004400f48947 */ /* 0x008fea0003800000 */
.L_x_160:
[----:B------:R-:W3:Y:S02]  /*5ee0*/  SYNCS.PHASECHK.TRANS64.TRYWAIT P0, [UR20+0x70], R3 ;  /* 0x00007003ff0075a7 */ /* 0x000ee40008001114 */
[----:B---3--:R-:W-:Y:S05]  /*5ef0*/  @!P0 BRA `(.L_x_73) ;  /* 0x0000004800048947 */ /* 0x008fea0003800000 */
.L_x_162:
[----:B--2---:R-:W-:-:S07]  /*5f00*/  MOV R0, UR20 ;  /* 0x0000001400007c02 */ /* 0x004fce0008000f00 */
.L_x_74:
[----:B--2---:R-:W-:-:S04]  /*5f10*/  SHF.L.U32 R3, R10, 0x1f, RZ ;  /* 0x0000001f0a037819 */ /* 0x004fc800000006ff */
[----:B------:R2:W3:Y:S03]  /*5f20*/  SYNCS.PHASECHK.TRANS64.TRYWAIT P0, [R0+URZ+0x78], R3 ;  /* 0x00007803000075a7 */ /* 0x0004e600080011ff */
[----:B---3--:R-:W-:Y:S05]  /*5f30*/  @!P0 NANOSLEEP.SYNCS 0x989680 ;  /* 0x009896800000895d */ /* 0x008fea0003900000 */
[----:B------:R-:W3:Y:S02]  /*5f40*/  @!P0 SYNCS.PHASECHK.TRANS64 P0, [R0+URZ+0x78], R3 ;  /* 0x00007803000085a7 */ /* 0x000ee400080010ff */
[----:B-1-3--:R-:W-:Y:S05]  /*5f50*/  @P0 EXIT ;  /* 0x000000000000094d */ /* 0x00afea0003800000 */
[----:B------:R-:W-:Y:S05]  /*5f60*/  BRA `(.L_x_74) ;  /* 0xfffffffc00e87947 */ /* 0x000fea000383ffff */
.L_x_59:
[----:B------:R-:W-:-:S06]  /*5f70*/  UISETP.GE.AND UP0, UPT, UR18, 0x4, UPT ;  /* 0x000000041200788c */ /* 0x000fcc000bf06270 */
[----:B------:R-:W-:-:S13]  /*5f80*/  PLOP3.LUT P0, PT, PT, PT, UP0, 0x80, 0x8 ;  /* 0x000000000008781c */ /* 0x000fda0003f0f008 */
[----:B-1----:R-:W-:Y:S05]  /*5f90*/  @!P0 EXIT ;  /* 0x000000000000894d */ /* 0x002fea0003800000 */
[----:B------:R-:W1:Y:S08]  /*5fa0*/  S2UR UR4, SR_CgaCtaId ;  /* 0x00000000000479c3 */ /* 0x000e700000008800 */
[----:B------:R-:W-:Y:S01]  /*5fb0*/  BAR.SYNC.DEFER_BLOCKING 0x6, 0xa0 ;  /* 0x0182800000007b1d */ /* 0x000fe20000010000 */
[C---:B------:R-:W-:Y:S01]  /*5fc0*/  IMAD.SHL.U32 R3, R68.reuse, 0x20, RZ ;  /* 0x0000002044037824 */ /* 0x040fe200078e00ff */
[----:B------:R-:W-:Y:S01]  /*5fd0*/  USHF.R.S32.HI UR53, URZ, 0x1f, UR5 ;  /* 0x0000001fff357899 */ /* 0x000fe20008011405 */
[C---:B------:R-:W-:Y:S01]  /*5fe0*/  IMAD.SHL.U32 R0, R68.reuse, 0x10, RZ ;  /* 0x0000001044007824 */ /* 0x040fe200078e00ff */
[C---:B------:R-:W-:Y:S01]  /*5ff0*/  R2P PR, R68.reuse, 0x6 ;  /* 0x0000000644007804 */ /* 0x040fe20000000000 */
[----:B------:R-:W-:Y:S01]  /*6000*/  IMAD.SHL.U32 R67, R68, 0x4, RZ ;  /* 0x0000000444437824 */ /* 0x000fe200078e00ff */
[----:B------:R-:W-:Y:S01]  /*6010*/  UMOV UR49, 0x400 ;  /* 0x0000040000317882 */ /* 0x000fe20000000000 */
[C---:B------:R-:W-:Y:S01]  /*6020*/  LOP3.LUT R4, R3.reuse, 0xe0, RZ, 0xc0, !PT ;  /* 0x000000e003047812 */ /* 0x040fe200078ec0ff */
[----:B------:R-:W2:Y:S01]  /*6030*/  LDC.64 R60, c[0x0][0x9b0] ;  /* 0x00026c00ff3c7b82 */ /* 0x000ea20000000a00 */
[----:B------:R-:W-:Y:S01]  /*6040*/  LOP3.LUT R3, R3, 0x100, RZ, 0xc0, !PT ;  /* 0x0000010003037812 */ /* 0x000fe200078ec0ff */
[----:B------:R-:W3:Y:S01]  /*6050*/  LDCU.64 UR6, c[0x0][0x990] ;  /* 0x00013200ff0677ac */ /* 0x000ee20008000a00 */
[----:B------:R-:W-:Y:S01]  /*6060*/  LOP3.LUT R67, R4, 0x1c, R67, 0xf8, !PT ;  /* 0x0000001c04437812 */ /* 0x000fe200078ef843 */
[C---:B------:R-:W-:Y:S01]  /*6070*/  IMAD.U32 R23, R68.reuse, 0x10000, RZ ;  /* 0x0001000044177824 */ /* 0x040fe200078e00ff */
[----:B------:R-:W-:Y:S01]  /*6080*/  LOP3.LUT R0, R3, 0x600, R0, 0xf8, !PT ;  /* 0x0000060003007812 */ /* 0x000fe200078ef800 */
[----:B------:R-:W-:Y:S01]  /*6090*/  IMAD.MOV.U32 R76, RZ, RZ, 0x10 ;  /* 0x00000010ff4c7424 */ /* 0x000fe200078e00ff */
[----:B------:R-:W-:Y:S01]  /*60a0*/  SHF.R.U32.HI R4, RZ, 0x2, R68 ;  /* 0x00000002ff047819 */ /* 0x000fe20000011644 */
[----:B------:R-:W4:Y:S01]  /*60b0*/  LDC.64 R42, c[0x0][0x9a8] ;  /* 0x00026a00ff2a7b82 */ /* 0x000f220000000a00 */
[----:B------:R-:W-:Y:S01]  /*60c0*/  IMAD.MOV.U32 R75, RZ, RZ, 0x20 ;  /* 0x00000020ff4b7424 */ /* 0x000fe200078e00ff */
[----:B------:R-:W-:Y:S01]  /*60d0*/  ULEA.HI UR53, UR53, UR5, URZ, 0x7 ;  /* 0x0000000535357291 */ /* 0x000fe2000f8f38ff */
[----:B------:R-:W-:Y:S01]  /*60e0*/  LOP3.LUT R67, R67, 0x4, R4, 0x78, !PT ;  /* 0x0000000443437812 */ /* 0x000fe200078e7804 */
[----:B------:R-:W-:Y:S01]  /*60f0*/  IMAD.MOV.U32 R66, RZ, RZ, 0x1 ;  /* 0x00000001ff427424 */ /* 0x000fe200078e00ff */
[----:B------:R-:W-:Y:S01]  /*6100*/  LOP3.LUT R68, R68, 0x60, RZ, 0xc0, !PT ;  /* 0x0000006044447812 */ /* 0x000fe200078ec0ff */
[----:B------:R-:W-:Y:S01]  /*6110*/  IMAD.MOV.U32 R22, RZ, RZ, RZ ;  /* 0x000000ffff167224 */ /* 0x000fe200078e00ff */
[----:B-1----:R-:W-:Y:S01]  /*6120*/  ULEA UR49, UR4, UR49, 0x18 ;  /* 0x0000003104317291 */ /* 0x002fe2000f8ec0ff */
[----:B------:R-:W-:-:S02]  /*6130*/  LOP3.LUT R67, R0, R67, RZ, 0xfc, !PT ;  /* 0x0000004300437212 */ /* 0x000fc400078efcff */
[----:B------:R-:W-:Y:S02]  /*6140*/  CS2R R64, SRZ ;  /* 0x0000000000407805 */ /* 0x000fe4000001ff00 */
[----:B------:R-:W-:Y:S01]  /*6150*/  LOP3.LUT R23, R23, 0x600000, RZ, 0xc0, !PT ;  /* 0x0060000017177812 */ /* 0x000fe200078ec0ff */
[----:B------:R-:W-:Y:S01]  /*6160*/  UIADD3 UR4, UPT, UPT, UR49, 0x400, URZ ;  /* 0x0000040031047890 */ /* 0x000fe2000fffe0ff */
[----:B---3--:R-:W-:Y:S01]  /*6170*/  IMAD.U32 R72, RZ, RZ, UR6 ;  /* 0x00000006ff487e24 */ /* 0x008fe2000f8e00ff */
[----:B------:R-:W-:Y:S01]  /*6180*/  SEL R76, R76, 0xfffffff0, !P2 ;  /* 0xfffffff04c4c7807 */ /* 0x000fe20005000000 */
[----:B------:R-:W-:Y:S01]  /*6190*/  IMAD.U32 R71, RZ, RZ, UR7 ;  /* 0x00000007ff477e24 */ /* 0x000fe2000f8e00ff */
[----:B------:R-:W-:Y:S01]  /*61a0*/  SEL R75, R75, 0xffffffe0, !P1 ;  /* 0xffffffe04b4b7807 */ /* 0x000fe20004800000 */
[----:B------:R-:W1:Y:S01]  /*61b0*/  LDS R2, [UR49+0xe0] ;  /* 0x0000e031ff027984 */ /* 0x000e620008000800 */
[----:B------:R-:W-:Y:S01]  /*61c0*/  IMAD.U32 R74, RZ, RZ, UR4 ;  /* 0x00000004ff4a7e24 */ /* 0x000fe2000f8e00ff */
[----:B------:R-:W3:Y:S01]  /*61d0*/  LDCU UR62, c[0x0][0x370] ;  /* 0x00006e00ff3e77ac */ /* 0x000ee20008000800 */
[----:B------:R-:W1:Y:S01]  /*61e0*/  LDCU UR48, c[0x0][0xc0c] ;  /* 0x00018180ff3077ac */ /* 0x000e620008000800 */
[----:B------:R-:W1:Y:S01]  /*61f0*/  LDCU UR38, c[0x0][0xc30] ;  /* 0x00018600ff2677ac */ /* 0x000e620008000800 */
[----:B------:R-:W1:Y:S01]  /*6200*/  LDCU.64 UR60, c[0x0][0x988] ;  /* 0x00013100ff3c77ac */ /* 0x000e620008000a00 */
[----:B------:R-:W1:Y:S01]  /*6210*/  LDCU.64 UR46, c[0x0][0xc28] ;  /* 0x00018500ff2e77ac */ /* 0x000e620008000a00 */
[----:B------:R-:W1:Y:S01]  /*6220*/  LDCU.128 UR56, c[0x0][0xc10] ;  /* 0x00018200ff3877ac */ /* 0x000e620008000c00 */
[----:B------:R-:W1:Y:S01]  /*6230*/  LDCU UR55, c[0x0][0x374] ;  /* 0x00006e80ff3777ac */ /* 0x000e620008000800 */
[----:B------:R-:W-:Y:S01]  /*6240*/  USHF.R.S32.HI UR53, URZ, 0x7, UR53 ;  /* 0x00000007ff357899 */ /* 0x000fe20008011435 */
[----:B------:R-:W-:Y:S01]  /*6250*/  UMOV UR54, URZ ;  /* 0x000000ff00367c82 */ /* 0x000fe20008000000 */
[----:B------:R-:W-:Y:S01]  /*6260*/  UMOV UR51, URZ ;  /* 0x000000ff00337c82 */ /* 0x000fe20008000000 */
[C---:B-1----:R-:W-:Y:S01]  /*6270*/  VIADD R3, R2.reuse, 0x80 ;  /* 0x0000008002037836 */ /* 0x042fe20000000000 */
[----:B------:R-:W-:-:S04]  /*6280*/  LOP3.LUT R2, R2, 0xffff, RZ, 0xc0, !PT ;  /* 0x0000ffff02027812 */ /* 0x000fc800078ec0ff */
[----:B------:R-:W-:-:S05]  /*6290*/  LOP3.LUT R3, R3, 0xffff, RZ, 0xc0, !PT ;  /* 0x0000ffff03037812 */ /* 0x000fca00078ec0ff */
[----:B--234-:R1:W-:Y:S02]  /*62a0*/  STL.64 [R1], R2 ;  /* 0x0000000201007387 */ /* 0x01c3e40000100a00 */
.L_x_118:
[----:B-1----:R-:W-:Y:S04]  /*62b0*/  SHF.L.U32 R3, R64, 0x1f, RZ ;  /* 0x0000001f40037819 */ /* 0x002fe800000006ff */
[----:B------:R-:W1:Y:S02]  /*62c0*/  SYNCS.PHASECHK.TRANS64.TRYWAIT P0, [UR49+0x90], R3 ;  /* 0x00009003ff0075a7 */ /* 0x000e640008001131 */
[----:B-1----:R-:W-:Y:S05]  /*62d0*/  @!P0 BRA `(.L_x_75) ;  /* 0x0000004400248947 */ /* 0x002fea0003800000 */
.L_x_164:
[----:B------:R-:W2:Y:S01]  /*62e0*/  LDS.128 R4, [UR49+0xd0] ;  /* 0x0000d031ff047984 */ /* 0x000ea20008000c00 */
[----:B------:R-:W-:Y:S02]  /*62f0*/  UIADD3 UR4, UPT, UPT, UR49, 0x98, URZ ;  /* 0x0000009831047890 */ /* 0x000fe4000fffe0ff */
[----:B------:R-:W-:Y:S02]  /*6300*/  UISETP.GE.AND UP0, UPT, UR39, 0x1, UPT ;  /* 0x000000012700788c */ /* 0x000fe4000bf06270 */
[----:B------:R-:W-:Y:S01]  /*6310*/  UPRMT UR4, URZ, 0x654, UR4 ;  /* 0x00000654ff047896 */ /* 0x000fe20008000004 */
        /* <DEDUP_REMOVED lines=10> */
[----:B------:R-:W-:Y:S01]  /*63c0*/  PLOP3.LUT P0, PT, PT, PT, UP1, 0x80, 0x8 ;  /* 0x000000000008781c */ /* 0x000fe20003f0f018 */
[----:B------:R-:W-:Y:S11]  /*63d0*/  UP2UR UR63, UPR, URZ, 0x2 ;  /* 0x00000002ff3f7883 */ /* 0x000ff60008000000 */
[----:B------:R-:W-:Y:S01]  /*63e0*/  @!UPT UIADD3 URZ, UPT, UPT, URZ, URZ, URZ ;  /* 0x000000fffffff290 */ /* 0x000fe2000fffe0ff */
[----:B------:R-:W-:Y:S02]  /*63f0*/  @P0 MOV R2, R4 ;  /* 0x0000000400020202 */ /* 0x000fe40000000f00 */
[----:B-1----:R-:W-:Y:S02]  /*6400*/  @P0 LOP3.LUT R0, R5, 0xffff, RZ, 0xc0, !PT ;  /* 0x0000ffff05000812 */ /* 0x002fe400078ec0ff */
[----:B------:R-:W-:Y:S02]  /*6410*/  @P0 R2UR UR6, R2 ;  /* 0x00000000020602ca */ /* 0x000fe400000e0000 */
[----:B------:R-:W-:Y:S01]  /*6420*/  @P0 R2UR UR5, R0 ;  /* 0x00000000000502ca */ /* 0x000fe200000e0000 */
[----:B------:R-:W-:Y:S05]  /*6430*/  IMAD.U32 R0, RZ, RZ, UR53 ;  /* 0x00000035ff007e24 */ /* 0x000fea000f8e00ff */
[----:B------:R-:W-:Y:S05]  /*6440*/  IABS R2, R0 ;  /* 0x0000000000027213 */ /* 0x000fea0000000000 */
[----:B------:R-:W-:Y:S02]  /*6450*/  @UP1 UMOV UR37, UR6 ;  /* 0x0000000600251c82 */ /* 0x000fe40008000000 */
[----:B------:R-:W-:Y:S01]  /*6460*/  @UP1 UMOV UR36, UR5 ;  /* 0x0000000500241c82 */ /* 0x000fe20008000000 */
[----:B------:R-:W-:Y:S05]  /*6470*/  BRA.U !UP0, `(.L_x_76) ;  /* 0x0000000108cc7547 */ /* 0x000fea000b800000 */
[----:B------:R-:W1:Y:S01]  /*6480*/  LDCU UR9, c[0x0][0xc20] ;  /* 0x00018400ff0977ac */ /* 0x000e620008000800 */
[----:B------:R-:W-:Y:S02]  /*6490*/  UIMAD.WIDE.U32 UR4, UR55, UR59, URZ ;  /* 0x0000003b370472a5 */ /* 0x000fe4000f8e00ff */
[----:B------:R-:W-:Y:S02]  /*64a0*/  UIMAD.WIDE.U32 UR6, UR62, UR56, URZ ;  /* 0x000000383e0672a5 */ /* 0x000fe4000f8e00ff */
[----:B------:R-:W-:Y:S02]  /*64b0*/  UIMAD.WIDE.U32 UR10, UR36, UR59, URZ ;  /* 0x0000003b240a72a5 */ /* 0x000fe4000f8e00ff */
[----:B------:R-:W-:Y:S02]  /*64c0*/  UISETP.NE.AND UP0, UPT, UR58, 0x1, UPT ;  /* 0x000000013a00788c */ /* 0x000fe4000bf05270 */
[----:B------:R-:W-:Y:S02]  /*64d0*/  UISETP.NE.AND UP1, UPT, UR48, 0x1, UPT ;  /* 0x000000013000788c */ /* 0x000fe4000bf25270 */
[----:B------:R-:W-:Y:S02]  /*64e0*/  UISETP.NE.AND UP2, UPT, UR39, 0x1, UPT ;  /* 0x000000012700788c */ /* 0x000fe4000bf45270 */
[----:B------:R-:W-:Y:S01]  /*64f0*/  UIMAD.WIDE.U32 UR12, UR37, UR56, URZ ;  /* 0x00000038250c72a5 */ /* 0x000fe2000f8e00ff */
[----:B------:R-:W-:Y:S01]  /*6500*/  UMOV UR4, UR5 ;  /* 0x0000000500047c82 */ /* 0x000fe20008000000 */
[----:B------:R-:W-:Y:S01]  /*6510*/  UMOV UR6, UR11 ;  /* 0x0000000b00067c82 */ /* 0x000fe20008000000 */
[----:B-1----:R-:W-:Y:S03]  /*6520*/  USHF.R.U32.HI UR8, URZ, UR9, UR4 ;  /* 0x00000009ff087299 */ /* 0x002fe60008011604 */
[----:B------:R-:W-:Y:S02]  /*6530*/  UMOV UR4, UR7 ;  /* 0x0000000700047c82 */ /* 0x000fe40008000000 */
[----:B------:R-:W-:Y:S02]  /*6540*/  USHF.R.U32.HI UR5, URZ, UR57, UR4 ;  /* 0x00000039ff057299 */ /* 0x000fe40008011604 */
[----:B------:R-:W-:Y:S02]  /*6550*/  USEL UR4, UR55, UR8, !UP0 ;  /* 0x0000000837047287 */ /* 0x000fe4000c000000 */
[----:B------:R-:W-:Y:S02]  /*6560*/  USHF.R.U32.HI UR8, URZ, UR9, UR6 ;  /* 0x00000009ff087299 */ /* 0x000fe40008011606 */
[----:B------:R-:W-:Y:S02]  /*6570*/  UIMAD.WIDE.U32 UR6, UR4, UR46, URZ ;  /* 0x0000002e040672a5 */ /* 0x000fe4000f8e00ff */
[----:B------:R-:W-:Y:S02]  /*6580*/  USEL UR9, UR62, UR5, !UP1 ;  /* 0x000000053e097287 */ /* 0x000fe4000c800000 */
[----:B------:R-:W-:Y:S02]  /*6590*/  USEL UR8, UR36, UR8, !UP0 ;  /* 0x0000000824087287 */ /* 0x000fe4000c000000 */
[----:B------:R-:W-:Y:S01]  /*65a0*/  UIMAD.WIDE.U32 UR10, UR9, UR46, URZ ;  /* 0x0000002e090a72a5 */ /* 0x000fe2000f8e00ff */
[----:B------:R-:W-:Y:S01]  /*65b0*/  UMOV UR6, UR7 ;  /* 0x0000000700067c82 */ /* 0x000fe20008000000 */
[----:B------:R-:W-:Y:S01]  /*65c0*/  UMOV UR5, UR13 ;  /* 0x0000000d00057c82 */ /* 0x000fe20008000000 */
[----:B------:R-:W-:Y:S02]  /*65d0*/  @UP2 USHF.R.U32.HI UR4, URZ, UR47, UR6 ;  /* 0x0000002fff042299 */ /* 0x000fe40008011606 */
[----:B------:R-:W-:Y:S02]  /*65e0*/  USHF.R.U32.HI UR5, URZ, UR57, UR5 ;  /* 0x00000039ff057299 */ /* 0x000fe40008011605 */
[----:B------:R-:W-:Y:S02]  /*65f0*/  UIMAD UR4, UR39, UR4, URZ ;  /* 0x00000004270472a4 */ /* 0x000fe4000f8e02ff */
[----:B------:R-:W-:Y:S02]  /*6600*/  USEL UR5, UR37, UR5, !UP1 ;  /* 0x0000000525057287 */ /* 0x000fe4000c800000 */
[----:B------:R-:W-:Y:S01]  /*6610*/  UISETP.GE.AND UP0, UPT, UR8, UR4, UPT ;  /* 0x000000040800728c */ /* 0x000fe2000bf06270 */
[----:B------:R-:W-:Y:S01]  /*6620*/  UMOV UR6, UR11 ;  /* 0x0000000b00067c82 */ /* 0x000fe20008000000 */
[----:B------:R-:W-:Y:S02]  /*6630*/  UIMAD.WIDE.U32 UR10, UR8, UR46, URZ ;  /* 0x0000002e080a72a5 */ /* 0x000fe4000f8e00ff */
[----:B------:R-:W-:Y:S04]  /*6640*/  @UP2 USHF.R.U32.HI UR9, URZ, UR47, UR6 ;  /* 0x0000002fff092299 */ /* 0x000fe80008011606 */
[----:B------:R-:W-:Y:S01]  /*6650*/  UIMAD UR6, UR39, UR9, URZ ;  /* 0x00000009270672a4 */ /* 0x000fe2000f8e02ff */
[----:B------:R-:W-:Y:S03]  /*6660*/  UMOV UR4, UR11 ;  /* 0x0000000b00047c82 */ /* 0x000fe60008000000 */
[----:B------:R-:W-:Y:S02]  /*6670*/  UISETP.GE.OR UP0, UPT, UR5, UR6, UP0 ;  /* 0x000000060500728c */ /* 0x000fe40008706670 */
[----:B------:R-:W-:Y:S02]  /*6680*/  USHF.R.U32.HI UR4, URZ, UR47, UR4 ;  /* 0x0000002fff047299 */ /* 0x000fe40008011604 */
[----:B------:R-:W-:Y:S02]  /*6690*/  UIMAD.WIDE.U32 UR6, UR5, UR46, URZ ;  /* 0x0000002e050672a5 */ /* 0x000fe4000f8e00ff */
[----:B------:R-:W-:Y:S02]  /*66a0*/  USEL UR11, UR8, UR4, !UP2 ;  /* 0x00000004080b7287 */ /* 0x000fe4000d000000 */
[----:B------:R-:W-:Y:S02]  /*66b0*/  UIADD3 UR6, UPT, UPT, -UR5, URZ, URZ ;  /* 0x000000ff05067290 */ /* 0x000fe4000fffe1ff */
[----:B------:R-:W-:Y:S02]  /*66c0*/  UIADD3 UR10, UPT, UPT, -UR11, URZ, URZ ;  /* 0x000000ff0b0a7290 */ /* 0x000fe4000fffe1ff */
[----:B------:R-:W-:Y:S02]  /*66d0*/  UIMAD UR6, UR48, UR6, UR37 ;  /* 0x00000006300672a4 */ /* 0x000fe4000f8e0225 */
[----:B------:R-:W-:Y:S01]  /*66e0*/  UIMAD UR10, UR39, UR10, UR8 ;  /* 0x0000000a270a72a4 */ /* 0x000fe2000f8e0208 */
[----:B------:R-:W-:Y:S01]  /*66f0*/  @!UP0 UMOV UR4, UR7 ;  /* 0x0000000700048c82 */ /* 0x000fe20008000000 */
[----:B------:R-:W-:Y:S02]  /*6700*/  UIADD3 UR7, UPT, UPT, -UR8, URZ, URZ ;  /* 0x000000ff08077290 */ /* 0x000fe4000fffe1ff */
[----:B------:R-:W-:Y:S04]  /*6710*/  @!UP0 USHF.R.U32.HI UR4, URZ, UR47, UR4 ;  /* 0x0000002fff048299 */ /* 0x000fe80008011604 */
[----:B------:R-:W-:Y:S04]  /*6720*/  @!UP0 USEL UR4, UR5, UR4, !UP2 ;  /* 0x0000000405048287 */ /* 0x000fe8000d000000 */
[----:B------:R-:W-:Y:S02]  /*6730*/  @!UP0 UIMAD UR9, UR9, UR10, UR4 ;  /* 0x0000000a090982a4 */ /* 0x000fe4000f8e0204 */
[----:B------:R-:W-:Y:S02]  /*6740*/  @!UP0 UIADD3 UR10, UPT, UPT, UR11, -UR4, URZ ;  /* 0x800000040b0a8290 */ /* 0x000fe4000fffe0ff */
[----:B------:R-:W-:Y:S02]  /*6750*/  UIMAD UR4, UR58, UR7, UR36 ;  /* 0x000000073a0472a4 */ /* 0x000fe4000f8e0224 */
[----:B------:R-:W-:Y:S03]  /*6760*/  @!UP0 UIMAD UR8, UR10, UR39, UR5 ;  /* 0x000000270a0882a4 */ /* 0x000fe6000f8e0205 */
[----:B------:R-:W-:Y:S02]  /*6770*/  @!UP0 UMOV UR5, UR9 ;  /* 0x0000000900058c82 */ /* 0x000fe40008000000 */
[----:B------:R-:W-:Y:S02]  /*6780*/  UIMAD UR37, UR5, UR48, UR6 ;  /* 0x00000030052572a4 */ /* 0x000fe4000f8e0206 */
[----:B------:R-:W-:Y:S11]  /*6790*/  UIMAD UR36, UR8, UR58, UR4 ;  /* 0x0000003a082472a4 */ /* 0x000ff6000f8e0204 */
[----:B------:R-:W-:Y:S01]  /*67a0*/  @!UPT UIADD3 URZ, UPT, UPT, URZ, URZ, URZ ;  /* 0x000000fffffff290 */ /* 0x000fe2000fffe0ff */
.L_x_76:
[----:B------:R-:W1:Y:S01]  /*67b0*/  LDCU UR16, c[0x0][0x388] ;  /* 0x00007100ff1077ac */ /* 0x000e620008000800 */
[----:B------:R-:W-:Y:S01]  /*67c0*/  R2UR UR6, R2 ;  /* 0x00000000020672ca */ /* 0x000fe200000e0000 */
[----:B------:R-:W-:Y:S01]  /*67d0*/  IMAD R2, R22, 0x4, R1 ;  /* 0x0000000416027824 */ /* 0x000fe200078e0201 */
[----:B------:R-:W-:Y:S01]  /*67e0*/  IABS R0, R0 ;  /* 0x0000000000007213 */ /* 0x000fe20000000000 */
[----:B------:R-:W2:Y:S01]  /*67f0*/  LDCU UR11, c[0x0][0x38c] ;  /* 0x00007180ff0b77ac */ /* 0x000ea20008000800 */
[----:B------:R-:W-:Y:S01]  /*6800*/  @P0 SHF.R.U32.HI R4, RZ, 0x10, R5 ;  /* 0x00000010ff040819 */ /* 0x000fe20000011605 */
[----:B------:R-:W-:Y:S01]  /*6810*/  BSSY.RECONVERGENT B6, `(.L_x_77) ;  /* 0x0000094000067945 */ /* 0x000fe20003800200 */
[----:B------:R-:W-:Y:S01]  /*6820*/  R2UR UR17, R78 ;  /* 0x000000004e1172ca */ /* 0x000fe200000e0000 */
[----:B------:R-:W-:Y:S01]  /*6830*/  USHF.L.U32 UR42, UR28, 0x6, URZ ;  /* 0x000000061c2a7899 */ /* 0x000fe200080006ff */
[----:B------:R-:W5:Y:S01]  /*6840*/  LDL R2, [R2] ;  /* 0x0000000002027983 */ /* 0x000f620000100800 */
[----:B------:R-:W-:Y:S01]  /*6850*/  IMAD.MOV R0, RZ, RZ, -R0 ;  /* 0x000000ffff007224 */ /* 0x000fe200078e0a00 */
[----:B------:R-:W-:Y:S02]  /*6860*/  @P0 R2UR UR17, R4 ;  /* 0x00000000041102ca */ /* 0x000fe400000e0000 */
[----:B------:R-:W-:Y:S01]  /*6870*/  LOP3.LUT P0, RZ, R74, 0x3f0, RZ, 0xc0, !PT ;  /* 0x000003f04aff7812 */ /* 0x000fe2000780c0ff */
[----:B------:R-:W3:Y:S10]  /*6880*/  I2F.RP R10, UR6 ;  /* 0x00000006000a7d06 */ /* 0x000ef40008209400 */
[----:B------:R-:W-:Y:S01]  /*6890*/  IMAD.U32 R78, RZ, RZ, UR17 ;  /* 0x00000011ff4e7e24 */ /* 0x000fe2000f8e00ff */
[----:B---3--:R-:W3:Y:S01]  /*68a0*/  MUFU.RCP R3, R10 ;  /* 0x0000000a00037308 */ /* 0x008ee20000001000 */
[----:B-1----:R-:W-:Y:S02]  /*68b0*/  IMAD.U32 R8, RZ, RZ, UR16 ;  /* 0x00000010ff087e24 */ /* 0x002fe4000f8e00ff */
[----:B---3--:R-:W-:Y:S07]  /*68c0*/  VIADD R9, R3, 0xffffffe ;  /* 0x0ffffffe03097836 */ /* 0x008fee0000000000 */
[----:B------:R-:W1:Y:S02]  /*68d0*/  F2I.FTZ.U32.TRUNC.NTZ R3, R9 ;  /* 0x0000000900037305 */ /* 0x000e64000021f000 */
[----:B-1----:R-:W-:Y:S02]  /*68e0*/  R2UR UR5, R3 ;  /* 0x00000000030572ca */ /* 0x002fe400000e0000 */
[----:B------:R-:W-:Y:S01]  /*68f0*/  IABS R3, R8 ;  /* 0x0000000800037213 */ /* 0x000fe20000000000 */
[----:B------:R-:W-:Y:S03]  /*6900*/  IMAD.U32 R8, RZ, RZ, UR21 ;  /* 0x00000015ff087e24 */ /* 0x000fe6000f8e00ff */
[----:B------:R-:W-:Y:S02]  /*6910*/  R2UR UR7, R3 ;  /* 0x00000000030772ca */ /* 0x000fe400000e0000 */
[----:B------:R-:W-:Y:S04]  /*6920*/  IABS R8, R8 ;  /* 0x0000000800087213 */ /* 0x000fe80000000000 */
[----:B------:R-:W-:Y:S01]  /*6930*/  R2UR UR9, R8 ;  /* 0x00000000080972ca */ /* 0x000fe200000e0000 */
[----:B------:R-:W-:Y:S04]  /*6940*/  UIADD3 UR4, UPT, UPT, URZ, -UR5, URZ ;  /* 0x80000005ff047290 */ /* 0x000fe8000fffe0ff */
[----:B------:R-:W-:Y:S02]  /*6950*/  UIMAD UR8, UR4, UR6, URZ ;  /* 0x00000006040872a4 */ /* 0x000fe4000f8e02ff */
[----:B------:R-:W1:Y:S01]  /*6960*/  I2F.RP R3, UR7 ;  /* 0x0000000700037d06 */ /* 0x000e620008209400 */
[----:B------:R-:W-:Y:S02]  /*6970*/  UMOV UR4, URZ ;  /* 0x000000ff00047c82 */ /* 0x000fe40008000000 */
[----:B------:R-:W-:Y:S02]  /*6980*/  UIMAD.WIDE.U32 UR4, UR5, UR8, UR4 ;  /* 0x00000008050472a5 */ /* 0x000fe4000f8e0004 */
[----:B------:R-:W-:Y:S05]  /*6990*/  R2UR UR8, R0 ;  /* 0x00000000000872ca */ /* 0x000fea00000e0000 */
[----:B------:R-:W-:Y:S02]  /*69a0*/  UMOV UR4, UR5 ;  /* 0x0000000500047c82 */ /* 0x000fe40008000000 */
[----:B------:R-:W-:Y:S01]  /*69b0*/  UIMAD.WIDE.U32 UR4, UR4, UR9, URZ ;  /* 0x00000009040472a5 */ /* 0x000fe2000f8e00ff */
[----:B-1----:R-:W1:Y:S06]  /*69c0*/  MUFU.RCP R3, R3 ;  /* 0x0000000300037308 */ /* 0x002e6c0000001000 */
[----:B------:R-:W-:Y:S02]  /*69d0*/  UMOV UR43, UR5 ;  /* 0x00000005002b7c82 */ /* 0x000fe40008000000 */
[----:B------:R-:W-:Y:S04]  /*69e0*/  UIMAD UR4, UR43, UR8, UR9 ;  /* 0x000000082b0472a4 */ /* 0x000fe8000f8e0209 */
[----:B------:R-:W-:Y:S01]  /*69f0*/  UISETP.GT.U32.AND UP0, UPT, UR6, UR4, UPT ;  /* 0x000000040600728c */ /* 0x000fe2000bf04070 */
[----:B-1----:R-:W-:Y:S10]  /*6a00*/  VIADD R8, R3, 0xffffffe ;  /* 0x0ffffffe03087836 */ /* 0x002ff40000000000 */
[----:B------:R-:W-:Y:S01]  /*6a10*/  @!UP0 UIADD3 UR4, UPT, UPT, UR4, -UR6, URZ ;  /* 0x8000000604048290 */ /* 0x000fe2000fffe0ff */
[----:B------:R-:W1:Y:S01]  /*6a20*/  F2I.FTZ.U32.TRUNC.NTZ R0, R8 ;  /* 0x0000000800007305 */ /* 0x000e62000021f000 */
[----:B------:R-:W-:Y:S02]  /*6a30*/  @!UP0 UIADD3 UR43, UPT, UPT, UR43, 0x1, URZ ;  /* 0x000000012b2b8890 */ /* 0x000fe4000fffe0ff */
[----:B------:R-:W-:Y:S02]  /*6a40*/  UISETP.GE.U32.AND UP2, UPT, UR4, UR6, UPT ;  /* 0x000000060400728c */ /* 0x000fe4000bf46070 */
[----:B------:R-:W-:Y:S02]  /*6a50*/  ULOP3.LUT UR4, UR21, UR53, URZ, 0x3c, !UPT ;  /* 0x0000003515047292 */ /* 0x000fe4000f8e3cff */
[----:B------:R-:W-:Y:S02]  /*6a60*/  UISETP.NE.AND UP0, UPT, UR53, URZ, UPT ;  /* 0x000000ff3500728c */ /* 0x000fe4000bf05270 */
[----:B------:R-:W-:Y:S05]  /*6a70*/  UISETP.GE.AND UP1, UPT, UR4, URZ, UPT ;  /* 0x000000ff0400728c */ /* 0x000fea000bf26270 */
[----:B------:R-:W-:Y:S01]  /*6a80*/  @UP2 UIADD3 UR43, UPT, UPT, UR43, 0x1, URZ ;  /* 0x000000012b2b2890 */ /* 0x000fe2000fffe0ff */
[----:B-1----:R-:W-:Y:S05]  /*6a90*/  R2UR UR5, R0 ;  /* 0x00000000000572ca */ /* 0x002fea00000e0000 */
[----:B------:R-:W-:Y:S02]  /*6aa0*/  @!UP1 UIADD3 UR43, UPT, UPT, -UR43, URZ, URZ ;  /* 0x000000ff2b2b9290 */ /* 0x000fe4000fffe1ff */
[----:B------:R-:W-:Y:S06]  /*6ab0*/  @!UP0 ULOP3.LUT UR43, URZ, UR53, URZ, 0x33, !UPT ;  /* 0x00000035ff2b8292 */ /* 0x000fec000f8e33ff */
[----:B------:R-:W-:Y:S01]  /*6ac0*/  UIADD3 UR4, UPT, UPT, URZ, -UR5, URZ ;  /* 0x80000005ff047290 */ /* 0x000fe2000fffe0ff */
[----:B------:R-:W-:Y:S03]  /*6ad0*/  IMAD.U32 R0, RZ, RZ, UR43 ;  /* 0x0000002bff007e24 */ /* 0x000fe6000f8e00ff */
[----:B------:R-:W-:Y:S02]  /*6ae0*/  UIMAD UR6, UR4, UR7, URZ ;  /* 0x00000007040672a4 */ /* 0x000fe4000f8e02ff */
[----:B------:R-:W-:Y:S01]  /*6af0*/  IABS R0, R0 ;  /* 0x0000000000007213 */ /* 0x000fe20000000000 */
[----:B------:R-:W-:Y:S02]  /*6b00*/  UMOV UR4, URZ ;  /* 0x000000ff00047c82 */ /* 0x000fe40008000000 */
[----:B------:R-:W-:Y:S01]  /*6b10*/  UIMAD.WIDE.U32 UR4, UR5, UR6, UR4 ;  /* 0x00000006050472a5 */ /* 0x000fe2000f8e0004 */
[----:B------:R-:W-:Y:S01]  /*6b20*/  R2UR UR8, R0 ;  /* 0x00000000000872ca */ /* 0x000fe200000e0000 */
[----:B--2---:R-:W-:Y:S05]  /*6b30*/  IMAD.U32 R0, RZ, RZ, UR11 ;  /* 0x0000000bff007e24 */ /* 0x004fea000f8e00ff */
[----:B------:R-:W-:Y:S01]  /*6b40*/  UMOV UR4, UR5 ;  /* 0x0000000500047c82 */ /* 0x000fe20008000000 */
[----:B------:R-:W-:Y:S04]  /*6b50*/  IABS R9, R0 ;  /* 0x0000000000097213 */ /* 0x000fe80000000000 */
[----:B------:R-:W1:Y:S02]  /*6b60*/  I2F.RP R0, R9 ;  /* 0x0000000900007306 */ /* 0x000e640000209400 */
[----:B------:R-:W-:Y:S07]  /*6b70*/  UIMAD.WIDE.U32 UR4, UR4, UR8, URZ ;  /* 0x00000008040472a5 */ /* 0x000fee000f8e00ff */
[----:B------:R-:W-:Y:S02]  /*6b80*/  UMOV UR44, UR5 ;  /* 0x00000005002c7c82 */ /* 0x000fe40008000000 */
[----:B------:R-:W-:Y:S04]  /*6b90*/  UIADD3 UR4, UPT, UPT, -UR44, URZ, URZ ;  /* 0x000000ff2c047290 */ /* 0x000fe8000fffe1ff */
[----:B------:R-:W-:Y:S01]  /*6ba0*/  UIMAD UR4, UR7, UR4, UR8 ;  /* 0x00000004070472a4 */ /* 0x000fe2000f8e0208 */
[----:B-1----:R-:W1:Y:S03]  /*6bb0*/  MUFU.RCP R0, R0 ;  /* 0x0000000000007308 */ /* 0x002e660000001000 */
[----:B------:R-:W-:Y:S11]  /*6bc0*/  UISETP.GT.U32.AND UP0, UPT, UR7, UR4, UPT ;  /* 0x000000040700728c */ /* 0x000ff6000bf04070 */
[----:B------:R-:W-:Y:S02]  /*6bd0*/  @!UP0 UIADD3 UR4, UPT, UPT, UR4, -UR7, URZ ;  /* 0x8000000704048290 */ /* 0x000fe4000fffe0ff */
[----:B------:R-:W-:Y:S01]  /*6be0*/  @!UP0 UIADD3 UR44, UPT, UPT, UR44, 0x1, URZ ;  /* 0x000000012c2c8890 */ /* 0x000fe2000fffe0ff */
[----:B-1----:R-:W-:Y:S01]  /*6bf0*/  IADD3 R10, PT, PT, R0, 0xffffffe, RZ ;  /* 0x0ffffffe000a7810 */ /* 0x002fe20007ffe0ff */
[----:B------:R-:W-:Y:S02]  /*6c00*/  UISETP.GE.U32.AND UP1, UPT, UR4, UR7, UPT ;  /* 0x000000070400728c */ /* 0x000fe4000bf26070 */
[----:B------:R-:W-:Y:S01]  /*6c10*/  ULOP3.LUT UR4, UR43, UR16, URZ, 0x3c, !UPT ;  /* 0x000000102b047292 */ /* 0x000fe2000f8e3cff */
[----:B------:R-:W1:Y:S03]  /*6c20*/  F2I.FTZ.U32.TRUNC.NTZ R11, R10 ;  /* 0x0000000a000b7305 */ /* 0x000e66000021f000 */
[----:B------:R-:W-:Y:S05]  /*6c30*/  UISETP.GE.AND UP0, UPT, UR4, URZ, UPT ;  /* 0x000000ff0400728c */ /* 0x000fea000bf06270 */
[----:B------:R-:W-:Y:S02]  /*6c40*/  @UP1 UIADD3 UR44, UPT, UPT, UR44, 0x1, URZ ;  /* 0x000000012c2c1890 */ /* 0x000fe4000fffe0ff */
[----:B------:R-:W-:Y:S04]  /*6c50*/  UISETP.NE.AND UP1, UPT, UR16, URZ, UPT ;  /* 0x000000ff1000728c */ /* 0x000fe8000bf25270 */
[----:B------:R-:W-:Y:S01]  /*6c60*/  @!UP0 UIADD3 UR44, UPT, UPT, -UR44, URZ, URZ ;  /* 0x000000ff2c2c8290 */ /* 0x000fe2000fffe1ff */
[--C-:B-1----:R-:W-:Y:S02]  /*6c70*/  IMAD.MOV R8, RZ, RZ, -R11.reuse ;  /* 0x000000ffff087224 */ /* 0x102fe400078e0a0b */
[----:B------:R-:W-:Y:S02]  /*6c80*/  IMAD.MOV.U32 R10, RZ, RZ, RZ ;  /* 0x000000ffff0a7224 */ /* 0x000fe400078e00ff */
[----:B------:R-:W-:Y:S02]  /*6c90*/  IMAD R3, R8, R9, RZ ;  /* 0x0000000908037224 */ /* 0x000fe400078e02ff */
[----:B------:R-:W-:Y:S02]  /*6ca0*/  @!UP1 ULOP3.LUT UR44, URZ, UR16, URZ, 0x33, !UPT ;  /* 0x00000010ff2c9292 */ /* 0x000fe4000f8e33ff */
[----:B------:R-:W-:Y:S01]  /*6cb0*/  UISETP.NE.AND UP1, UPT, UR38, 0x1, UPT ;  /* 0x000000012600788c */ /* 0x000fe2000bf25270 */
[----:B------:R-:W-:Y:S04]  /*6cc0*/  IMAD.HI.U32 R11, R11, R3, R10 ;  /* 0x000000030b0b7227 */ /* 0x000fe800078e000a */
[----:B------:R-:W-:Y:S05]  /*6cd0*/  IMAD.U32 R0, RZ, RZ, UR44 ;  /* 0x0000002cff007e24 */ /* 0x000fea000f8e00ff */
[----:B------:R-:W-:Y:S01]  /*6ce0*/  IABS R0, R0 ;  /* 0x0000000000007213 */ /* 0x000fe20000000000 */
[----:B------:R-:W1:Y:S04]  /*6cf0*/  @!UP1 LDCU.128 UR12, c[0x0][0xc10] ;  /* 0x00018200ff0c97ac */ /* 0x000e680008000c00 */
[----:B------:R-:W-:Y:S01]  /*6d00*/  IMAD.HI.U32 R11, R11, R0, RZ ;  /* 0x000000000b0b7227 */ /* 0x000fe200078e00ff */
[----:B------:R-:W2:Y:S03]  /*6d10*/  @!UP1 LDCU UR10, c[0x0][0xc20] ;  /* 0x00018400ff0a97ac */ /* 0x000ea60008000800 */
[----:B------:R-:W-:Y:S01]  /*6d20*/  IMAD.MOV R3, RZ, RZ, -R11 ;  /* 0x000000ffff037224 */ /* 0x000fe200078e0a0b */
[----:B------:R-:W3:Y:S03]  /*6d30*/  @!UP1 LDCU UR5, c[0x0][0xc0c] ;  /* 0x00018180ff0597ac */ /* 0x000ee60008000800 */
[C---:B------:R-:W-:Y:S01]  /*6d40*/  IMAD R0, R9.reuse, R3, R0 ;  /* 0x0000000309007224 */ /* 0x040fe200078e0200 */
[----:B-1----:R-:W-:Y:S04]  /*6d50*/  UIMAD.WIDE.U32 UR6, UR36, UR15, URZ ;  /* 0x0000000f240672a5 */ /* 0x002fe8000f8e00ff */
[----:B------:R-:W-:Y:S01]  /*6d60*/  ISETP.GT.U32.AND P1, PT, R9, R0, PT ;  /* 0x000000000900720c */ /* 0x000fe20003f24070 */
[----:B------:R-:W-:Y:S02]  /*6d70*/  UIMAD.WIDE.U32 UR8, UR37, UR12, URZ ;  /* 0x0000000c250872a5 */ /* 0x000fe4000f8e00ff */
[----:B------:R-:W-:Y:S02]  /*6d80*/  @!UP1 UISETP.NE.AND UP0, UPT, UR14, 0x1, UPT ;  /* 0x000000010e00988c */ /* 0x000fe4000bf05270 */
[----:B------:R-:W-:Y:S01]  /*6d90*/  ULOP3.LUT UR8, UR44, UR11, URZ, 0x3c, !UPT ;  /* 0x0000000b2c087292 */ /* 0x000fe2000f8e3cff */
[----:B------:R-:W-:Y:S02]  /*6da0*/  @!UP1 UMOV UR6, UR7 ;  /* 0x0000000700069c82 */ /* 0x000fe40008000000 */
[----:B------:R-:W-:Y:S01]  /*6db0*/  @!UP1 UMOV UR4, UR9 ;  /* 0x0000000900049c82 */ /* 0x000fe20008000000 */
[----:B--2---:R-:W-:Y:S02]  /*6dc0*/  @!UP1 USHF.R.U32.HI UR6, URZ, UR10, UR6 ;  /* 0x0000000aff069299 */ /* 0x004fe40008011606 */
[----:B---3--:R-:W-:Y:S02]  /*6dd0*/  @!UP1 UISETP.NE.AND UP2, UPT, UR5, 0x1, UPT ;  /* 0x000000010500988c */ /* 0x008fe4000bf45270 */
[----:B------:R-:W-:Y:S01]  /*6de0*/  @!UP1 USHF.R.U32.HI UR4, URZ, UR13, UR4 ;  /* 0x0000000dff049299 */ /* 0x000fe20008011604 */
[-C--:B------:R-:W-:Y:S01]  /*6df0*/  @!P1 IADD3 R0, PT, PT, R0, -R9.reuse, RZ ;  /* 0x8000000900009210 */ /* 0x080fe20007ffe0ff */
[----:B------:R-:W-:Y:S01]  /*6e00*/  @!UP1 USEL UR6, UR36, UR6, !UP0 ;  /* 0x0000000624069287 */ /* 0x000fe2000c000000 */
[----:B------:R-:W-:Y:S01]  /*6e10*/  @!P1 VIADD R11, R11, 0x1 ;  /* 0x000000010b0b9836 */ /* 0x000fe20000000000 */
[----:B------:R-:W-:Y:S01]  /*6e20*/  @!UP1 USEL UR7, UR37, UR4, !UP2 ;  /* 0x0000000425079287 */ /* 0x000fe2000d000000 */
[----:B------:R-:W-:Y:S01]  /*6e30*/  ISETP.GE.U32.AND P2, PT, R0, R9, PT ;  /* 0x000000090000720c */ /* 0x000fe20003f46070 */
[----:B------:R-:W-:Y:S02]  /*6e40*/  UISETP.GE.AND UP0, UPT, UR8, URZ, UPT ;  /* 0x000000ff0800728c */ /* 0x000fe4000bf06270 */
[----:B------:R-:W-:Y:S02]  /*6e50*/  UISETP.NE.AND UP2, UPT, UR11, URZ, UPT ;  /* 0x000000ff0b00728c */ /* 0x000fe4000bf45270 */
[----:B------:R-:W-:Y:S02]  /*6e60*/  @!UP1 UIADD3 UR4, UPT, UPT, -UR7, UR6, URZ ;  /* 0x0000000607049290 */ /* 0x000fe4000fffe1ff */
[----:B------:R-:W-:Y:S02]  /*6e70*/  @!UP1 UIADD3 UR6, UPT, UPT, UR7, -UR6, URZ ;  /* 0x8000000607069290 */ /* 0x000fe4000fffe0ff */
[----:B------:R-:W-:Y:S02]  /*6e80*/  UIADD3 UR7, UPT, UPT, -UR43, URZ, URZ ;  /* 0x000000ff2b077290 */ /* 0x000fe4000fffe1ff */
[----:B------:R-:W-:Y:S02]  /*6e90*/  @!UP1 UIMAD UR37, UR4, UR5, UR37 ;  /* 0x00000005042592a4 */ /* 0x000fe4000f8e0225 */
[----:B------:R-:W-:Y:S01]  /*6ea0*/  UIMAD UR4, UR53, UR7, UR21 ;  /* 0x00000007350472a4 */ /* 0x000fe2000f8e0215 */
[----:B------:R-:W-:Y:S01]  /*6eb0*/  @P2 VIADD R11, R11, 0x1 ;  /* 0x000000010b0b2836 */ /* 0x000fe20000000000 */
[----:B------:R-:W-:Y:S02]  /*6ec0*/  @!UP1 UIMAD UR36, UR6, UR14, UR36 ;  /* 0x0000000e062492a4 */ /* 0x000fe4000f8e0224 */
[----:B------:R-:W-:Y:S02]  /*6ed0*/  USHF.L.U32 UR52, UR4, 0x7, URZ ;  /* 0x0000000704347899 */ /* 0x000fe400080006ff */
[----:B------:R-:W-:Y:S01]  /*6ee0*/  UIADD3 UR4, UPT, UPT, -UR44, URZ, URZ ;  /* 0x000000ff2c047290 */ /* 0x000fe2000fffe1ff */
[----:B------:R-:W-:Y:S03]  /*6ef0*/  R2UR UR45, R11 ;  /* 0x000000000b2d72ca */ /* 0x000fe600000e0000 */
[----:B------:R-:W-:Y:S10]  /*6f00*/  UIMAD UR43, UR16, UR4, UR43 ;  /* 0x00000004102b72a4 */ /* 0x000ff4000f8e022b */
[----:B------:R-:W-:Y:S02]  /*6f10*/  @!UP0 UIADD3 UR45, UPT, UPT, -UR45, URZ, URZ ;  /* 0x000000ff2d2d8290 */ /* 0x000fe4000fffe1ff */
[----:B------:R-:W-:Y:S04]  /*6f20*/  @!UP2 ULOP3.LUT UR45, URZ, UR11, URZ, 0x33, !UPT ;  /* 0x0000000bff2da292 */ /* 0x000fe8000f8e33ff */
[----:B------:R-:W-:Y:S04]  /*6f30*/  UIADD3 UR5, UPT, UPT, -UR45, URZ, URZ ;  /* 0x000000ff2d057290 */ /* 0x000fe8000fffe1ff */
[----:B------:R-:W-:Y:S01]  /*6f40*/  UIMAD UR44, UR11, UR5, UR44 ;  /* 0x000000050b2c72a4 */ /* 0x000fe2000f8e022c */
[----:B------:R-:W-:Y:S11]  /*6f50*/  @!P0 BRA `(.L_x_78) ;  /* 0x00000000007c8947 */ /* 0x000ff60003800000 */
[----:B------:R-:W1:Y:S01]  /*6f60*/  LDCU.64 UR8, c[0x4][0x80] ;  /* 0x01001000ff0877ac */ /* 0x000e620008000a00 */
[----:B------:R-:W-:Y:S01]  /*6f70*/  MOV R16, 0x0 ;  /* 0x0000000000107802 */ /* 0x000fe20000000f00 */
[----:B------:R-:W-:Y:S02]  /*6f80*/  HFMA2 R12, -RZ, RZ, 0, 5.9604644775390625e-08 ;  /* 0x00000001ff0c7431 */ /* 0x000fe400000001ff */
[----:B------:R-:W-:Y:S01]  /*6f90*/  IMAD.MOV.U32 R8, RZ, RZ, 0x70 ;  /* 0x00000070ff087424 */ /* 0x000fe200078e00ff */
[----:B------:R2:W3:Y:S01]  /*6fa0*/  LDC.64 R14, c[0x4][R16] ;  /* 0x01000000100e7b82 */ /* 0x0004e20000000a00 */
[----:B------:R-:W4:Y:S01]  /*6fb0*/  LDCU.64 UR6, c[0x4][0x88] ;  /* 0x01001100ff0677ac */ /* 0x000f220008000a00 */
[----:B------:R-:W-:Y:S01]  /*6fc0*/  IMAD.MOV.U32 R13, RZ, RZ, RZ ;  /* 0x000000ffff0d7224 */ /* 0x000fe200078e00ff */
[----:B------:R-:W2:Y:S01]  /*6fd0*/  LDCU.64 UR4, c[0x4][0x8] ;  /* 0x01000100ff0477ac */ /* 0x000ea20008000a00 */
[----:B-1----:R-:W-:Y:S01]  /*6fe0*/  MOV R5, UR9 ;  /* 0x0000000900057c02 */ /* 0x002fe20008000f00 */
[----:B------:R-:W-:Y:S01]  /*6ff0*/  IMAD.U32 R4, RZ, RZ, UR8 ;  /* 0x00000008ff047e24 */ /* 0x000fe2000f8e00ff */
[----:B----4-:R-:W-:Y:S01]  /*7000*/  MOV R7, UR7 ;  /* 0x0000000700077c02 */ /* 0x010fe20008000f00 */
[----:B------:R-:W-:Y:S01]  /*7010*/  IMAD.U32 R6, RZ, RZ, UR6 ;  /* 0x00000006ff067e24 */ /* 0x000fe2000f8e00ff */
[----:B--2---:R-:W-:Y:S01]  /*7020*/  MOV R11, UR5 ;  /* 0x00000005000b7c02 */ /* 0x004fe20008000f00 */
[----:B------:R-:W-:Y:S02]  /*7030*/  IMAD.U32 R10, RZ, RZ, UR4 ;  /* 0x00000004ff0a7e24 */ /* 0x000fe4000f8e00ff */
[----:B------:R-:W-:Y:S07]  /*7040*/  LEPC R20, `(.L_x_79) ;  /* 0x000000001014794e */ /* 0x000fee0000000000 */
[----:B---3-5:R-:W-:Y:S05]  /*7050*/  CALL.ABS.NOINC R14 ;  /* 0x000000000e007343 */ /* 0x028fea0003c00000 */
.L_x_79:
[----:B------:R-:W1:Y:S01]  /*7060*/  LDCU.64 UR8, c[0x4][0x80] ;  /* 0x01001000ff0877ac */ /* 0x000e620008000a00 */
[----:B------:R-:W2:Y:S01]  /*7070*/  LDC.64 R16, c[0x4][R16] ;  /* 0x0100000010107b82 */ /* 0x000ea20000000a00 */
[----:B------:R-:W-:Y:S02]  /*7080*/  HFMA2 R12, -RZ, RZ, 0, 5.9604644775390625e-08 ;  /* 0x00000001ff0c7431 */ /* 0x000fe400000001ff */
[----:B------:R-:W-:Y:S02]  /*7090*/  IMAD.MOV.U32 R8, RZ, RZ, 0x70 ;  /* 0x00000070ff087424 */ /* 0x000fe400078e00ff */
[----:B------:R-:W-:Y:S01]  /*70a0*/  IMAD.MOV.U32 R13, RZ, RZ, RZ ;  /* 0x000000ffff0d7224 */ /* 0x000fe200078e00ff */
[----:B------:R-:W3:Y:S01]  /*70b0*/  LDCU.64 UR6, c[0x4][0x88] ;  /* 0x01001100ff0677ac */ /* 0x000ee20008000a00 */
[----:B------:R-:W4:Y:S01]  /*70c0*/  LDCU.64 UR4, c[0x4][0x8] ;  /* 0x01000100ff0477ac */ /* 0x000f220008000a00 */
[----:B-1----:R-:W-:Y:S02]  /*70d0*/  MOV R4, UR8 ;  /* 0x0000000800047c02 */ /* 0x002fe40008000f00 */
[----:B------:R-:W-:Y:S02]  /*70e0*/  MOV R5, UR9 ;  /* 0x0000000900057c02 */ /* 0x000fe40008000f00 */
[----:B---3--:R-:W-:Y:S01]  /*70f0*/  MOV R7, UR7 ;  /* 0x0000000700077c02 */ /* 0x008fe20008000f00 */
[----:B------:R-:W-:Y:S01]  /*7100*/  IMAD.U32 R6, RZ, RZ, UR6 ;  /* 0x00000006ff067e24 */ /* 0x000fe2000f8e00ff */
[----:B----4-:R-:W-:Y:S01]  /*7110*/  MOV R11, UR5 ;  /* 0x00000005000b7c02 */ /* 0x010fe20008000f00 */
[----:B------:R-:W-:Y:S02]  /*7120*/  IMAD.U32 R10, RZ, RZ, UR4 ;  /* 0x00000004ff0a7e24 */ /* 0x000fe4000f8e00ff */
[----:B------:R-:W-:Y:S07]  /*7130*/  LEPC R20, `(.L_x_78) ;  /* 0x000000001014794e */ /* 0x000fee0000000000 */
[----:B--2---:R-:W-:Y:S05]  /*7140*/  CALL.ABS.NOINC R16 ;  /* 0x0000000010007343 */ /* 0x004fea0003c00000 */
.L_x_78:
[----:B------:R-:W-:Y:S05]  /*7150*/  BSYNC.RECONVERGENT B6 ;  /* 0x0000000000067941 */ /* 0x000fea0003800200 */
.L_x_77:
[----:B------:R-:W-:Y:S02]  /*7160*/  R2UR UR6, R73 ;  /* 0x00000000490672ca */ /* 0x000fe400000e0000 */
[----:B------:R-:W-:Y:S02]  /*7170*/  R2UR UR5, R72 ;  /* 0x00000000480572ca */ /* 0x000fe400000e0000 */
[----:B------:R-:W-:Y:S02]  /*7180*/  R2UR UR4, R71 ;  /* 0x00000000470472ca */ /* 0x000fe400000e0000 */
[----:B------:R-:W-:Y:S02]  /*7190*/  ISETP.NE.U32.AND P4, PT, R60, RZ, PT ;  /* 0x000000ff3c00720c */ /* 0x000fe40003f85070 */
[----:B------:R-:W-:Y:S02]  /*71a0*/  ISETP.NE.U32.AND P2, PT, RZ, UR60, PT ;  /* 0x0000003cff007c0c */ /* 0x000fe4000bf45070 */
[----:B------:R-:W-:Y:S02]  /*71b0*/  ISETP.NE.AND.EX P4, PT, R61, RZ, PT, P4 ;  /* 0x000000ff3d00720c */ /* 0x000fe40003f85340 */
[----:B------:R-:W-:Y:S01]  /*71c0*/  ISETP.NE.AND.EX P2, PT, RZ, UR61, PT, P2 ;  /* 0x0000003dff007c0c */ /* 0x000fe2000bf45320 */
[----:B------:R-:W-:Y:S02]  /*71d0*/  UISETP.NE.AND UP2, UPT, UR6, URZ, UPT ;  /* 0x000000ff0600728c */ /* 0x000fe4000bf45270 */
[----:B------:R-:W-:Y:S04]  /*71e0*/  UISETP.NE.U32.AND UP0, UPT, UR5, URZ, UPT ;  /* 0x000000ff0500728c */ /* 0x000fe8000bf05070 */
[----:B------:R-:W-:Y:S01]  /*71f0*/  UISETP.NE.AND.EX UP1, UPT, UR4, URZ, UPT, UP0 ;  /* 0x000000ff0400728c */ /* 0x000fe2000bf25300 */
[----:B------:R-:W-:Y:S01]  /*7200*/  PLOP3.LUT P1, PT, PT, PT, UP2, 0x80, 0x8 ;  /* 0x000000000008781c */ /* 0x000fe20003f2f028 */
[----:B------:R-:W-:Y:S03]  /*7210*/  UPLOP3.LUT UP0, UPT, UPT, UPT, UPT, 0x40, 0x4 ;  /* 0x000000000004789c */ /* 0x000fe60003f0e870 */
[----:B------:R-:W-:Y:S06]  /*7220*/  @UP2 UPLOP3.LUT UP0, UPT, UPT, UPT, UP1, 0x80, 0x8 ;  /* 0x000000000008289c */ /* 0x000fec0003f0f010 */
[----:B------:R-:W-:Y:S01]  /*7230*/  PLOP3.LUT P0, PT, PT, PT, UP0, 0x80, 0x8 ;  /* 0x000000000008781c */ /* 0x000fe20003f0f008 */
[----:B------:R-:W-:Y:S01]  /*7240*/  @!UPT UIADD3 URZ, UPT, UPT, URZ, URZ, URZ ;  /* 0x000000fffffff290 */ /* 0x000fe2000fffe0ff */
[----:B------:R-:W-:Y:S11]  /*7250*/  BRA.U !UP1, `(.L_x_80) ;  /* 0x0000000109407547 */ /* 0x000ff6000b800000 */
[----:B------:R-:W-:Y:S01]  /*7260*/  UISETP.NE.U32.AND UP0, UPT, UR60, URZ, UPT ;  /* 0x000000ff3c00728c */ /* 0x000fe2000bf05070 */
[----:B------:R-:W-:Y:S01]  /*7270*/  R2UR UR6, R72 ;  /* 0x00000000480672ca */ /* 0x000fe200000e0000 */
[----:B------:R-:W1:Y:S01]  /*7280*/  LDCU.64 UR8, c[0x0][0x358] ;  /* 0x00006b00ff0877ac */ /* 0x000e620008000a00 */
[----:B------:R-:W-:Y:S02]  /*7290*/  HFMA2 R69, -RZ, RZ, 0, 5.9604644775390625e-08 ;  /* 0x00000001ff457431 */ /* 0x000fe400000001ff */
[----:B------:R-:W-:Y:S01]  /*72a0*/  IMAD.MOV.U32 R0, RZ, RZ, 0x1 ;  /* 0x00000001ff007424 */ /* 0x000fe200078e00ff */
[----:B------:R-:W-:Y:S06]  /*72b0*/  UISETP.NE.AND.EX UP0, UPT, UR61, URZ, UPT, UP0 ;  /* 0x000000ff3d00728c */ /* 0x000fec000bf05300 */
[----:B------:R-:W-:Y:S05]  /*72c0*/  PLOP3.LUT P3, PT, PT, PT, UP0, 0x80, 0x8 ;  /* 0x000000000008781c */ /* 0x000fea0003f6f008 */
[----:B------:R-:W2:Y:S01]  /*72d0*/  @UP0 LDCU.64 UR4, c[0x0][0x988] ;  /* 0x00013100ff0407ac */ /* 0x000ea20008000a00 */
[----:B------:R-:W-:Y:S07]  /*72e0*/  @UP0 UIMAD UR6, UR50, UR6, URZ ;  /* 0x00000006320602a4 */ /* 0x000fee000f8e02ff */
[----:B------:R-:W-:Y:S01]  /*72f0*/  @!P3 PRMT R69, R0, 0x7610, R69 ;  /* 0x000076100045b816 */ /* 0x000fe20000000045 */
[----:B--2---:R-:W-:Y:S06]  /*7300*/  @UP0 UIMAD.WIDE UR4, UR6, 0x4, UR4 ;  /* 0x00000004060408a5 */ /* 0x004fec000f8e0204 */
[----:B------:R-:W-:Y:S02]  /*7310*/  IMAD.U32 R4, RZ, RZ, UR4 ;  /* 0x00000004ff047e24 */ /* 0x000fe4000f8e00ff */
[----:B------:R-:W-:Y:S03]  /*7320*/  IMAD.U32 R5, RZ, RZ, UR5 ;  /* 0x00000005ff057e24 */ /* 0x000fe6000f8e00ff */
[----:B------:R-:W2:Y:S02]  /*7330*/  @!UP0 LDCU UR4, c[0x0][0x980] ;  /* 0x00013000ff0487ac */ /* 0x000ea40008000800 */
[----:B-1---5:R1:W5:Y:S02]  /*7340*/  @P3 LDG.E R27, desc[UR8][R4.64] ;  /* 0x00000008041b3981 */ /* 0x022364000c1e1900 */
[----:B-12---:R-:W-:Y:S02]  /*7350*/  @!P3 MOV R27, UR4 ;  /* 0x00000004001bbc02 */ /* 0x006fe40008000f00 */
.L_x_80:
[----:B------:R-:W-:Y:S05]  /*7360*/  @!P4 BRA `(.L_x_81) ;  /* 0x000000000024c947 */ /* 0x000fea0003800000 */
[----:B------:R-:W-:Y:S01]  /*7370*/  ISETP.NE.U32.AND P3, PT, R42, RZ, PT ;  /* 0x000000ff2a00720c */ /* 0x000fe20003f65070 */
[----:B------:R-:W1:Y:S03]  /*7380*/  LDCU.64 UR4, c[0x0][0x358] ;  /* 0x00006b00ff0477ac */ /* 0x000e660008000a00 */
[----:B------:R-:W-:Y:S11]  /*7390*/  ISETP.NE.AND.EX P3, PT, R43, RZ, PT, P3 ;  /* 0x000000ff2b00720c */ /* 0x000ff60003f65330 */
[----:B------:R-:W-:Y:S02]  /*73a0*/  @!UPT UIADD3 URZ, UPT, UPT, URZ, URZ, URZ ;  /* 0x000000fffffff290 */ /* 0x000fe4000fffe0ff */
[----:B------:R-:W2:Y:S01]  /*73b0*/  @P3 LDC.64 R4, c[0x0][0x9a8] ;  /* 0x00026a00ff043b82 */ /* 0x000ea20000000a00 */
[----:B------:R-:W-:Y:S04]  /*73c0*/  @P3 IMAD R0, R60, UR50, RZ ;  /* 0x000000323c003c24 */ /* 0x000fe8000f8e02ff */
[----:B--2---:R-:W-:Y:S05]  /*73d0*/  @P3 IMAD.WIDE R4, R0, 0x4, R4 ;  /* 0x0000000400043825 */ /* 0x004fea00078e0204 */
[----:B-1---5:R1:W5:Y:S02]  /*73e0*/  @P3 LDG.E R24, desc[UR4][R4.64] ;  /* 0x0000000404183981 */ /* 0x022364000c1e1900 */
[----:B-1----:R-:W2:Y:S02]  /*73f0*/  @!P3 LDC R24, c[0x0][0x9a0] ;  /* 0x00026800ff18bb82 */ /* 0x002ea40000000800 */
.L_x_81:
[----:B-----5:R-:W-:Y:S01]  /*7400*/  FSETP.NEU.AND P3, PT, R27, RZ, PT ;  /* 0x000000ff1b00720b */ /* 0x020fe20003f6d000 */
[----:B------:R-:W-:Y:S01]  /*7410*/  IMAD.SHL.U32 R86, R67, 0x4, RZ ;  /* 0x0000000443567824 */ /* 0x000fe200078e00ff */
[----:B------:R-:W-:Y:S01]  /*7420*/  SEL R4, RZ, 0xffffffff, P2 ;  /* 0xffffffffff047807 */ /* 0x000fe20001000000 */
[----:B------:R-:W-:Y:S01]  /*7430*/  BSSY B1, `(.L_x_82) ;  /* 0x000003d000017945 */ /* 0x000fe20003800000 */
[----:B------:R-:W-:Y:S01]  /*7440*/  @P1 LOP3.LUT P2, RZ, R69, 0xff, RZ, 0xc0, !PT ;  /* 0x000000ff45ff1812 */ /* 0x000fe2000784c0ff */
[----:B------:R-:W-:Y:S01]  /*7450*/  VIADD R82, R86, UR49 ;  /* 0x0000003156527c36 */ /* 0x000fe20008000000 */
[----:B------:R-:W-:Y:S01]  /*7460*/  @P1 SEL R3, RZ, 0xffffffff, P3 ;  /* 0xffffffffff031807 */ /* 0x000fe20001800000 */
[----:B------:R-:W-:Y:S01]  /*7470*/  IMAD.MOV.U32 R87, RZ, RZ, 0x1 ;  /* 0x00000001ff577424 */ /* 0x000fe200078e00ff */
[----:B------:R-:W-:Y:S01]  /*7480*/  LOP3.LUT R66, R66, 0x1, RZ, 0x3c, !PT ;  /* 0x0000000142427812 */ /* 0x000fe200078e3cff */
[----:B------:R-:W-:Y:S01]  /*7490*/  IMAD.IADD R25, R23, 0x1, R2 ;  /* 0x0000000117197824 */ /* 0x000fe200078e0202 */
[----:B------:R-:W-:Y:S01]  /*74a0*/  @P0 SEL R3, R4, R3, !P2 ;  /* 0x0000000304030207 */ /* 0x000fe20005000000 */
[----:B------:R-:W-:Y:S01]  /*74b0*/  IMAD.MOV.U32 R85, RZ, RZ, RZ ;  /* 0x000000ffff557224 */ /* 0x000fe200078e00ff */
[----:B------:R-:W-:Y:S02]  /*74c0*/  LEA R83, R22, UR49, 0x3 ;  /* 0x0000003116537c11 */ /* 0x000fe4000f8e18ff */
[----:B------:R-:W-:Y:S02]  /*74d0*/  CS2R R46, SRZ ;  /* 0x00000000002e7805 */ /* 0x000fe4000001ff00 */
[----:B------:R-:W-:Y:S02]  /*74e0*/  @P1 LOP3.LUT R3, R3, 0x1, RZ, 0xc0, !PT ;  /* 0x0000000103031812 */ /* 0x000fe400078ec0ff */
[----:B------:R-:W-:Y:S02]  /*74f0*/  CS2R R44, SRZ ;  /* 0x00000000002c7805 */ /* 0x000fe4000001ff00 */
[----:B------:R-:W-:Y:S02]  /*7500*/  SHF.L.U32 R0, R65, 0x1f, RZ ;  /* 0x0000001f41007819 */ /* 0x000fe400000006ff */
[----:B------:R-:W-:Y:S02]  /*7510*/  CS2R R50, SRZ ;  /* 0x0000000000327805 */ /* 0x000fe4000001ff00 */
[----:B------:R-:W-:Y:S02]  /*7520*/  ISETP.NE.U32.OR P6, PT, R3, 0x1, !P1 ;  /* 0x000000010300780c */ /* 0x000fe40004fc5470 */
[----:B------:R-:W-:Y:S02]  /*7530*/  CS2R R48, SRZ ;  /* 0x0000000000307805 */ /* 0x000fe4000001ff00 */
[----:B------:R-:W-:Y:S02]  /*7540*/  PLOP3.LUT P2, PT, PT, PT, UP1, 0x80, 0x8 ;  /* 0x000000000008781c */ /* 0x000fe40003f4f018 */
[----:B------:R-:W-:Y:S02]  /*7550*/  CS2R R54, SRZ ;  /* 0x0000000000367805 */ /* 0x000fe4000001ff00 */
[----:B------:R-:W-:Y:S02]  /*7560*/  LOP3.LUT P4, R77, R69, 0xff, RZ, 0xc0, !PT ;  /* 0x000000ff454d7812 */ /* 0x000fe4000788c0ff */
[----:B------:R-:W-:Y:S02]  /*7570*/  CS2R R52, SRZ ;  /* 0x0000000000347805 */ /* 0x000fe4000001ff00 */
[----:B------:R-:W-:Y:S02]  /*7580*/  SEL R3, RZ, 0xffffffff, P3 ;  /* 0xffffffffff037807 */ /* 0x000fe40001800000 */
[----:B------:R-:W-:Y:S02]  /*7590*/  CS2R R58, SRZ ;  /* 0x00000000003a7805 */ /* 0x000fe4000001ff00 */
[----:B------:R-:W-:Y:S02]  /*75a0*/  P2R R79, PR, RZ, 0x40 ;  /* 0x00000040ff4f7803 */ /* 0x000fe40000000000 */
[----:B------:R-:W-:Y:S01]  /*75b0*/  CS2R R56, SRZ ;  /* 0x0000000000387805 */ /* 0x000fe2000001ff00 */
[----:B------:R-:W-:Y:S02]  /*75c0*/  VIADD R35, R82, 0x400 ;  /* 0x0000040052237836 */ /* 0x000fe40000000000 */
[----:B------:R-:W-:Y:S01]  /*75d0*/  IMAD.IADD R80, R75, 0x1, R82 ;  /* 0x000000014b507824 */ /* 0x000fe200078e0252 */
[----:B------:R-:W-:Y:S02]  /*75e0*/  @P6 SHF.L.U32 R5, R66, 0x1f, RZ ;  /* 0x0000001f42056819 */ /* 0x000fe400000006ff */
[----:B------:R-:W-:Y:S02]  /*75f0*/  @P2 SEL R3, R4, R3, !P4 ;  /* 0x0000000304032207 */ /* 0x000fe40006000000 */
[----:B------:R-:W1:Y:S02]  /*7600*/  @P6 SYNCS.PHASECHK.TRANS64.TRYWAIT P1, [UR49+0x40], R5 ;  /* 0x00004005ff0065a7 */ /* 0x000e640008021131 */
[----:B------:R-:W-:Y:S04]  /*7610*/  LOP3.LUT R3, R3, 0x1, RZ, 0xc0, !PT ;  /* 0x0000000103037812 */ /* 0x000fe800078ec0ff */
[----:B------:R-:W-:Y:S04]  /*7620*/  ISETP.NE.U32.AND P5, PT, R3, 0x1, PT ;  /* 0x000000010300780c */ /* 0x000fe80003fa5070 */
[----:B------:R-:W-:Y:S01]  /*7630*/  P2R R88, PR, RZ, 0x20 ;  /* 0x00000020ff587803 */ /* 0x000fe20000000000 */
[----:B------:R3:W4:Y:S01]  /*7640*/  SYNCS.PHASECHK.TRANS64.TRYWAIT P0, [R83+URZ+0xa0], R0 ;  /* 0x0000a000530075a7 */ /* 0x00072200080011ff */
[----:B-1----:R-:W-:Y:S01]  /*7650*/  @P6 SEL R87, RZ, 0x1, !P1 ;  /* 0x00000001ff576807 */ /* 0x002fe20004800000 */
[----:B---3--:R-:W-:Y:S06]  /*7660*/  @!P6 BRA `(.L_x_83) ;  /* 0x000000000064e947 */ /* 0x008fec0003800000 */
[----:B------:R-:W-:Y:S01]  /*7670*/  @P5 IMAD R6, R76, 0x4, R35 ;  /* 0x000000044c065824 */ /* 0x000fe200078e0223 */
[----:B------:R-:W-:Y:S01]  /*7680*/  ISETP.NE.AND P1, PT, R87, RZ, PT ;  /* 0x000000ff5700720c */ /* 0x000fe20003f25270 */
[----:B------:R-:W-:Y:S01]  /*7690*/  IMAD.MOV.U32 R46, RZ, RZ, RZ ;  /* 0x000000ffff2e7224 */ /* 0x000fe200078e00ff */
[----:B------:R-:W-:Y:S01]  /*76a0*/  BSSY B0, `(.L_x_84) ;  /* 0x000000d000007945 */ /* 0x000fe20003800000 */
[----:B------:R-:W-:Y:S01]  /*76b0*/  @P5 IMAD.IADD R4, R75, 0x1, R6 ;  /* 0x000000014b045824 */ /* 0x000fe200078e0206 */
[----:B------:R-:W-:Y:S02]  /*76c0*/  CS2R R50, SRZ ;  /* 0x0000000000327805 */ /* 0x000fe4000001ff00 */
[----:B------:R-:W-:Y:S02]  /*76d0*/  CS2R R48, SRZ ;  /* 0x0000000000307805 */ /* 0x000fe4000001ff00 */
[----:B------:R-:W-:Y:S02]  /*76e0*/  CS2R R44, SRZ ;  /* 0x00000000002c7805 */ /* 0x000fe4000001ff00 */
[----:B------:R-:W-:Y:S02]  /*76f0*/  CS2R R58, SRZ ;  /* 0x00000000003a7805 */ /* 0x000fe4000001ff00 */
[----:B------:R-:W-:Y:S02]  /*7700*/  CS2R R56, SRZ ;  /* 0x0000000000387805 */ /* 0x000fe4000001ff00 */
[----:B------:R-:W-:Y:S02]  /*7710*/  CS2R R54, SRZ ;  /* 0x0000000000367805 */ /* 0x000fe4000001ff00 */
[----:B------:R-:W-:Y:S01]  /*7720*/  CS2R R52, SRZ ;  /* 0x0000000000347805 */ /* 0x000fe2000001ff00 */
[----:B------:R-:W-:Y:S06]  /*7730*/  @P1 BRA `(.L_x_85) ;  /* 0x00000000000c1947 */ /* 0x000fec0003800000 */
[----:B------:R-:W-:Y:S04]  /*7740*/  SHF.L.U32 R3, R66, 0x1f, RZ ;  /* 0x0000001f42037819 */ /* 0x000fe800000006ff */
[----:B------:R-:W1:Y:S02]  /*7750*/  SYNCS.PHASECHK.TRANS64.TRYWAIT P1, [UR49+0x40], R3 ;  /* 0x00004003ff0075a7 */ /* 0x000e640008021131 */
[----:B-1----:R-:W-:Y:S05]  /*7760*/  @!P1 BRA `(.L_x_86) ;  /* 0x0000003000189947 */ /* 0x002fea0003800000 */
.L_x_85:
[----:B------:R-:W-:Y:S05]  /*7770*/  BSYNC B0 ;  /* 0x0000000000007941 */ /* 0x000fea0003800000 */
.L_x_84:
[----:B------:R-:W-:Y:S01]  /*7780*/  ISETP.NE.AND P1, PT, R88, RZ, PT ;  /* 0x000000ff5800720c */ /* 0x000fe20003f25270 */
[----:B------:R-:W-:Y:S11]  /*7790*/  HFMA2 R85, -RZ, RZ, 0, 5.9604644775390625e-08 ;  /* 0x00000001ff557431 */ /* 0x000ff600000001ff */
[----:B------:R-:W-:Y:S01]  /*77a0*/  @!UPT UIADD3 URZ, UPT, UPT, URZ, URZ, URZ ;  /* 0x000000fffffff290 */ /* 0x000fe2000fffe0ff */
[----:B------:R-:W-:Y:S05]  /*77b0*/  @P1 WARPSYNC.ALL ;  /* 0x0000000000001948 */ /* 0x000fea0003800000 */
[----:B------:R3:W1:Y:S04]  /*77c0*/  @P1 LDSM.16.M88.4 R48, [R6] ;  /* 0x000000000630183b */ /* 0x0006680000000200 */
[----:B------:R3:W1:Y:S04]  /*77d0*/  @P1 LDSM.16.M88.4 R44, [R4] ;  /* 0x00000000042c183b */ /* 0x0006680000000200 */
[----:B------:R3:W1:Y:S04]  /*77e0*/  @P1 LDSM.16.M88.4 R56, [R86+UR49+0x400] ;  /* 0x000400315638183b */ /* 0x0006680008000200 */
[----:B------:R3:W1:Y:S02]  /*77f0*/  @P1 LDSM.16.M88.4 R52, [R80+0x400] ;  /* 0x000400005034183b */ /* 0x0006640000000200 */
.L_x_83:
[----:B------:R-:W-:Y:S05]  /*7800*/  BSYNC B1 ;  /* 0x0000000000017941 */ /* 0x000fea0003800000 */
.L_x_82:
[----:B-1----:R-:W-:Y:S04]  /*7810*/  SHF.R.U32.HI R3, RZ, 0x15, R25 ;  /* 0x00000015ff037819 */ /* 0x002fe80000011619 */
[----:B------:R-:W-:Y:S01]  /*7820*/  LOP3.LUT P1, RZ, R3, 0x3, R70, 0x48, !PT ;  /* 0x0000000303ff7812 */ /* 0x000fe20007824846 */
[----:B------:R-:W-:Y:S01]  /*7830*/  @!UPT UIADD3 URZ, UPT, UPT, URZ, URZ, URZ ;  /* 0x000000fffffff290 */ /* 0x000fe2000fffe0ff */
[----:B----4-:R-:W-:Y:S11]  /*7840*/  @P0 BRA `(.L_x_87) ;  /* 0x0000000000080947 */ /* 0x010ff60003800000 */
[----:B------:R-:W1:Y:S02]  /*7850*/  SYNCS.PHASECHK.TRANS64.TRYWAIT P0, [R83+URZ+0xa0], R0 ;  /* 0x0000a000530075a7 */ /* 0x000e6400080011ff */
[----:B-1----:R-:W-:Y:S05]  /*7860*/  @!P0 BRA `(.L_x_88) ;  /* 0x0000002c00f08947 */ /* 0x002fea0003800000 */
.L_x_87:
[----:B------:R-:W-:Y:S05]  /*7870*/  @!P1 BRA `(.L_x_89) ;  /* 0x0000000000409947 */ /* 0x000fea0003800000 */
[----:B------:R-:W4:Y:S01]  /*7880*/  LDCU.64 UR8, c[0x4][0x70] ;  /* 0x01000e00ff0877ac */ /* 0x000f220008000a00 */
[----:B------:R-:W-:Y:S01]  /*7890*/  MOV R3, 0x0 ;  /* 0x0000000000037802 */ /* 0x000fe20000000f00 */
[----:B------:R-:W-:Y:S02]  /*78a0*/  HFMA2 R12, -RZ, RZ, 0, 5.9604644775390625e-08 ;  /* 0x00000001ff0c7431 */ /* 0x000fe400000001ff */
[----:B------:R-:W-:Y:S02]  /*78b0*/  IMAD.MOV.U32 R8, RZ, RZ, 0x192 ;  /* 0x00000192ff087424 */ /* 0x000fe400078e00ff */
[----:B------:R-:W-:Y:S01]  /*78c0*/  IMAD.MOV.U32 R13, RZ, RZ, RZ ;  /* 0x000000ffff0d7224 */ /* 0x000fe200078e00ff */
[----:B------:R-:W5:Y:S01]  /*78d0*/  LDCU.64 UR6, c[0x4][0x78] ;  /* 0x01000f00ff0677ac */ /* 0x000f620008000a00 */
[----:B------:R-:W1:Y:S01]  /*78e0*/  LDC.64 R2, c[0x4][R3] ;  /* 0x0100000003027b82 */ /* 0x000e620000000a00 */
[----:B------:R-:W2:Y:S01]  /*78f0*/  LDCU.64 UR4, c[0x4][0x10] ;  /* 0x01000200ff0477ac */ /* 0x000ea20008000a00 */
[----:B----4-:R-:W-:Y:S01]  /*7900*/  MOV R5, UR9 ;  /* 0x0000000900057c02 */ /* 0x010fe20008000f00 */
[----:B---3--:R-:W-:Y:S01]  /*7910*/  IMAD.U32 R4, RZ, RZ, UR8 ;  /* 0x00000008ff047e24 */ /* 0x008fe2000f8e00ff */
[----:B-----5:R-:W-:Y:S01]  /*7920*/  MOV R7, UR7 ;  /* 0x0000000700077c02 */ /* 0x020fe20008000f00 */
[----:B------:R-:W-:Y:S01]  /*7930*/  IMAD.U32 R6, RZ, RZ, UR6 ;  /* 0x00000006ff067e24 */ /* 0x000fe2000f8e00ff */
[----:B--2---:R-:W-:Y:S01]  /*7940*/  MOV R11, UR5 ;  /* 0x00000005000b7c02 */ /* 0x004fe20008000f00 */
[----:B------:R-:W-:Y:S02]  /*7950*/  IMAD.U32 R10, RZ, RZ, UR4 ;  /* 0x00000004ff0a7e24 */ /* 0x000fe4000f8e00ff */
[----:B------:R-:W-:Y:S07]  /*7960*/  LEPC R20, `(.L_x_89) ;  /* 0x000000001014794e */ /* 0x000fee0000000000 */
[----:B-1----:R-:W-:Y:S05]  /*7970*/  CALL.ABS.NOINC R2 ;  /* 0x0000000002007343 */ /* 0x002fea0003c00000 */
.L_x_89:
[----:B------:R-:W-:Y:S01]  /*7980*/  LOP3.LUT R20, R56, 0xffffe000, RZ, 0xc0, !PT ;  /* 0xffffe00038147812 */ /* 0x000fe200078ec0ff */
[----:B------:R-:W-:Y:S05]  /*7990*/  WARPSYNC.ALL ;  /* 0x0000000000007948 */ /* 0x000fea0003800000 */
[----:B------:R-:W-:Y:S01]  /*79a0*/  R2UR UR4, R25 ;  /* 0x00000000190472ca */ /* 0x000fe200000e0000 */
[----:B------:R-:W-:Y:S01]  /*79b0*/  IMAD.SHL.U32 R90, R76, 0x4, RZ ;  /* 0x000000044c5a7824 */ /* 0x000fe200078e00ff */
[----:B------:R-:W-:Y:S01]  /*79c0*/  LOP3.LUT R21, R57, 0xffffe000, RZ, 0xc0, !PT ;  /* 0xffffe00039157812 */ /* 0x000fe200078ec0ff */
[----:B------:R-:W-:Y:S01]  /*79d0*/  BSSY.RECONVERGENT B0, `(.L_x_90) ;  /* 0x0000059000007945 */ /* 0x000fe20003800200 */
[----:B------:R-:W-:Y:S02]  /*79e0*/  LOP3.LUT R26, R59, 0xffffe000, RZ, 0xc0, !PT ;  /* 0xffffe0003b1a7812 */ /* 0x000fe400078ec0ff */
[----:B------:R-:W-:Y:S02]  /*79f0*/  LOP3.LUT R32, R53, 0xffffe000, RZ, 0xc0, !PT ;  /* 0xffffe00035207812 */ /* 0x000fe400078ec0ff */
[----:B------:R-:W-:Y:S02]  /*7a00*/  LOP3.LUT R33, R54, 0xffffe000, RZ, 0xc0, !PT ;  /* 0xffffe00036217812 */ /* 0x000fe400078ec0ff */
[----:B------:R-:W-:Y:S02]  /*7a10*/  IADD3 R84, PT, PT, R35, R90, RZ ;  /* 0x0000005a23547210 */ /* 0x000fe40007ffe0ff */
[----:B------:R-:W-:Y:S01]  /*7a20*/  ISETP.NE.AND P0, PT, R68, RZ, PT ;  /* 0x000000ff4400720c */ /* 0x000fe20003f05270 */
[----:B---3--:R-:W1:Y:S02]  /*7a30*/  LDTM.16dp128bit.x8 R4, tmem[UR4] ;  /* 0x00000004000479ee */ /* 0x008e640008180000 */
[----:B------:R-:W-:Y:S02]  /*7a40*/  IMAD.IADD R81, R75, 0x1, R84 ;  /* 0x000000014b517824 */ /* 0x000fe400078e0254 */
[C---:B-12---:R-:W-:Y:S01]  /*7a50*/  FMUL R0, R24.reuse, R4 ;  /* 0x0000000418007220 */ /* 0x046fe20000400000 */
[C---:B------:R-:W-:Y:S01]  /*7a60*/  FMUL R2, R24.reuse, R5 ;  /* 0x0000000518027220 */ /* 0x040fe20000400000 */
[C---:B------:R-:W-:Y:S01]  /*7a70*/  FMUL R3, R24.reuse, R6 ;  /* 0x0000000618037220 */ /* 0x040fe20000400000 */
[----:B------:R-:W-:Y:S01]  /*7a80*/  FMUL R7, R24, R7 ;  /* 0x0000000718077220 */ /* 0x000fe20000400000 */
[C---:B------:R-:W-:Y:S01]  /*7a90*/  FFMA R28, R27.reuse, R20, R0 ;  /* 0x000000141b1c7223 */ /* 0x040fe20000000000 */
[----:B------:R-:W-:Y:S01]  /*7aa0*/  LOP3.LUT R20, R58, 0xffffe000, RZ, 0xc0, !PT ;  /* 0xffffe0003a147812 */ /* 0x000fe200078ec0ff */
[C---:B------:R-:W-:Y:S01]  /*7ab0*/  FFMA R29, R27.reuse, R21, R2 ;  /* 0x000000151b1d7223 */ /* 0x040fe20000000002 */
[----:B------:R-:W-:Y:S01]  /*7ac0*/  LOP3.LUT R21, R52, 0xffffe000, RZ, 0xc0, !PT ;  /* 0xffffe00034157812 */ /* 0x000fe200078ec0ff */
[C---:B------:R-:W-:Y:S01]  /*7ad0*/  FMUL R4, R24.reuse, R8 ;  /* 0x0000000818047220 */ /* 0x040fe20000400000 */
[----:B------:R-:W-:Y:S01]  /*7ae0*/  F2FP.TF32.F32.PACK_B R28, R28 ;  /* 0x0000001cff1c723e */ /* 0x000fe200024050ff */
[----:B------:R-:W-:Y:S01]  /*7af0*/  FFMA R30, R27, R20, R3 ;  /* 0x000000141b1e7223 */ /* 0x000fe20000000003 */
[----:B------:R-:W-:Y:S01]  /*7b00*/  LOP3.LUT R20, R55, 0xffffe000, RZ, 0xc0, !PT ;  /* 0xffffe00037147812 */ /* 0x000fe200078ec0ff */
[C---:B------:R-:W-:Y:S01]  /*7b10*/  FMUL R5, R24.reuse, R9 ;  /* 0x0000000918057220 */ /* 0x040fe20000400000 */
[----:B------:R-:W-:Y:S01]  /*7b20*/  F2FP.TF32.F32.PACK_B R29, R29 ;  /* 0x0000001dff1d723e */ /* 0x000fe200024050ff */
[C---:B------:R-:W-:Y:S01]  /*7b30*/  FMUL R6, R24.reuse, R10 ;  /* 0x0000000a18067220 */ /* 0x040fe20000400000 */
[----:B------:R-:W-:Y:S01]  /*7b40*/  F2FP.TF32.F32.PACK_B R30, R30 ;  /* 0x0000001eff1e723e */ /* 0x000fe200024050ff */
[----:B------:R-:W-:Y:S01]  /*7b50*/  FFMA R31, R27, R26, R7 ;  /* 0x0000001a1b1f7223 */ /* 0x000fe20000000007 */
[----:B------:R-:W-:Y:S01]  /*7b60*/  LOP3.LUT R26, R49, 0xffffe000, RZ, 0xc0, !PT ;  /* 0xffffe000311a7812 */ /* 0x000fe200078ec0ff */
[----:B------:R-:W-:Y:S01]  /*7b70*/  FMUL R11, R24, R11 ;  /* 0x0000000b180b7220 */ /* 0x000fe20000400000 */
[C---:B------:R-:W-:Y:S01]  /*7b80*/  FFMA R4, R27.reuse, R21, R4 ;  /* 0x000000151b047223 */ /* 0x040fe20000000004 */
[----:B------:R-:W-:Y:S01]  /*7b90*/  LOP3.LUT R21, R48, 0xffffe000, RZ, 0xc0, !PT ;  /* 0xffffe00030157812 */ /* 0x000fe200078ec0ff */
[C---:B------:R-:W-:Y:S01]  /*7ba0*/  FFMA R5, R27.reuse, R32, R5 ;  /* 0x000000201b057223 */ /* 0x040fe20000000005 */
[----:B------:R-:W-:Y:S01]  /*7bb0*/  F2FP.TF32.F32.PACK_B R31, R31 ;  /* 0x0000001fff1f723e */ /* 0x000fe200024050ff */
        /* <DEDUP_REMOVED lines=8> */
[----:B------:R1:W-:Y:S01]  /*7c40*/  STSM.16.M88.4 [R82+0x400], R28 ;  /* 0x0004001c52007844 */ /* 0x0003e20000000200 */
[----:B------:R-:W-:Y:S01]  /*7c50*/  F2FP.TF32.F32.PACK_B R6, R6 ;  /* 0x00000006ff06723e */ /* 0x000fe200024050ff */
[C---:B------:R-:W-:Y:S01]  /*7c60*/  FMUL R10, R24.reuse, R14 ;  /* 0x0000000e180a7220 */ /* 0x040fe20000400000 */
[----:B------:R-:W-:Y:S01]  /*7c70*/  F2FP.TF32.F32.PACK_B R7, R7 ;  /* 0x00000007ff07723e */ /* 0x000fe200024050ff */
[----:B------:R-:W-:Y:S01]  /*7c80*/  FMUL R15, R24, R15 ;  /* 0x0000000f180f7220 */ /* 0x000fe20000400000 */
[C---:B------:R-:W-:Y:S01]  /*7c90*/  FFMA R8, R27.reuse, R21, R8 ;  /* 0x000000151b087223 */ /* 0x040fe20000000008 */
[C---:B------:R-:W-:Y:S01]  /*7ca0*/  FFMA R9, R27.reuse, R26, R9 ;  /* 0x0000001a1b097223 */ /* 0x040fe20000000009 */
[C---:B------:R-:W-:Y:S01]  /*7cb0*/  FFMA R10, R27.reuse, R33, R10 ;  /* 0x000000211b0a7223 */ /* 0x040fe2000000000a */
[----:B------:R1:W-:Y:S01]  /*7cc0*/  STSM.16.M88.4 [R80+0x400], R4 ;  /* 0x0004000450007844 */ /* 0x0003e20000000200 */
[----:B------:R-:W-:Y:S01]  /*7cd0*/  LOP3.LUT R21, R44, 0xffffe000, RZ, 0xc0, !PT ;  /* 0xffffe0002c157812 */ /* 0x000fe200078ec0ff */
[----:B------:R-:W-:Y:S01]  /*7ce0*/  FFMA R11, R27, R20, R15 ;  /* 0x000000141b0b7223 */ /* 0x000fe2000000000f */
[----:B------:R-:W-:Y:S01]  /*7cf0*/  LOP3.LUT R20, R45, 0xffffe000, RZ, 0xc0, !PT ;  /* 0xffffe0002d147812 */ /* 0x000fe200078ec0ff */
[C---:B------:R-:W-:Y:S01]  /*7d00*/  FMUL R12, R24.reuse, R16 ;  /* 0x00000010180c7220 */ /* 0x040fe20000400000 */
[----:B------:R-:W-:Y:S01]  /*7d10*/  FMUL R13, R24, R17 ;  /* 0x00000011180d7220 */ /* 0x000fe20000400000 */
[----:B------:R-:W-:Y:S01]  /*7d20*/  LOP3.LUT R33, R46, 0xffffe000, RZ, 0xc0, !PT ;  /* 0xffffe0002e217812 */ /* 0x000fe200078ec0ff */
[C---:B------:R-:W-:Y:S01]  /*7d30*/  FMUL R14, R24.reuse, R18 ;  /* 0x00000012180e7220 */ /* 0x040fe20000400000 */
[----:B------:R-:W-:Y:S01]  /*7d40*/  LOP3.LUT R26, R47, 0xffffe000, RZ, 0xc0, !PT ;  /* 0xffffe0002f1a7812 */ /* 0x000fe200078ec0ff */
[----:B------:R-:W-:Y:S01]  /*7d50*/  FMUL R19, R24, R19 ;  /* 0x0000001318137220 */ /* 0x000fe20000400000 */
[C---:B------:R-:W-:Y:S01]  /*7d60*/  FFMA R12, R27.reuse, R21, R12 ;  /* 0x000000151b0c7223 */ /* 0x040fe2000000000c */
[C---:B------:R-:W-:Y:S01]  /*7d70*/  FFMA R13, R27.reuse, R20, R13 ;  /* 0x000000141b0d7223 */ /* 0x040fe2000000000d */
[C---:B------:R-:W-:Y:S01]  /*7d80*/  FFMA R14, R27.reuse, R33, R14 ;  /* 0x000000211b0e7223 */ /* 0x040fe2000000000e */
[----:B------:R-:W-:Y:S01]  /*7d90*/  FFMA R15, R27, R26, R19 ;  /* 0x0000001a1b0f7223 */ /* 0x000fe20000000013 */
[----:B------:R-:W-:Y:S02]  /*7da0*/  F2FP.TF32.F32.PACK_B R8, R8 ;  /* 0x00000008ff08723e */ /* 0x000fe400024050ff */
[----:B------:R-:W-:Y:S02]  /*7db0*/  F2FP.TF32.F32.PACK_B R9, R9 ;  /* 0x00000009ff09723e */ /* 0x000fe400024050ff */
[----:B------:R-:W-:Y:S02]  /*7dc0*/  F2FP.TF32.F32.PACK_B R10, R10 ;  /* 0x0000000aff0a723e */ /* 0x000fe400024050ff */
[----:B------:R-:W-:Y:S02]  /*7dd0*/  F2FP.TF32.F32.PACK_B R11, R11 ;  /* 0x0000000bff0b723e */ /* 0x000fe400024050ff */
[----:B------:R-:W-:Y:S02]  /*7de0*/  F2FP.TF32.F32.PACK_B R12, R12 ;  /* 0x0000000cff0c723e */ /* 0x000fe400024050ff */
[----:B------:R-:W-:Y:S01]  /*7df0*/  F2FP.TF32.F32.PACK_B R13, R13 ;  /* 0x0000000dff0d723e */ /* 0x000fe200024050ff */
[----:B------:R1:W-:Y:S01]  /*7e00*/  STSM.16.M88.4 [R84], R8 ;  /* 0x0000000854007844 */ /* 0x0003e20000000200 */
[----:B------:R-:W-:Y:S02]  /*7e10*/  F2FP.TF32.F32.PACK_B R14, R14 ;  /* 0x0000000eff0e723e */ /* 0x000fe400024050ff */
[----:B------:R-:W-:Y:S05]  /*7e20*/  F2FP.TF32.F32.PACK_B R15, R15 ;  /* 0x0000000fff0f723e */ /* 0x000fea00024050ff */
[----:B------:R1:W-:Y:S01]  /*7e30*/  STSM.16.M88.4 [R81], R12 ;  /* 0x0000000c51007844 */ /* 0x0003e20000000200 */
[----:B------:R-:W-:Y:S01]  /*7e40*/  @!PT LDS RZ, [RZ] ;  /* 0x00000000fffff984 */ /* 0x000fe20000000800 */
[----:B------:R-:W-:Y:S01]  /*7e50*/  @!PT LDS RZ, [RZ] ;  /* 0x00000000fffff984 */ /* 0x000fe20000000800 */
[----:B------:R-:W-:Y:S01]  /*7e60*/  @!PT LDS RZ, [RZ] ;  /* 0x00000000fffff984 */ /* 0x000fe20000000800 */
[----:B------:R-:W-:Y:S01]  /*7e70*/  @!PT LDS RZ, [RZ] ;  /* 0x00000000fffff984 */ /* 0x000fe20000000800 */
[----:B------:R2:W-:Y:S07]  /*7e80*/  MEMBAR.ALL.CTA ;  /* 0x0000000000007992 */ /* 0x0005ee0000008000 */
[----:B--2---:R-:W2:Y:S02]  /*7e90*/  FENCE.VIEW.ASYNC.S ;  /* 0x00000000000073c6 */ /* 0x004ea40000000000 */
[----:B--2---:R-:W-:Y:S06]  /*7ea0*/  BAR.SYNC.DEFER_BLOCKING 0x1, 0x80 ;  /* 0x0042000000007b1d */ /* 0x004fec0000010000 */
[----:B------:R-:W-:Y:S05]  /*7eb0*/  @P0 BRA `(.L_x_91) ;  /* 0x0000000000280947 */ /* 0x000fea0003800000 */
[----:B------:R-:W2:Y:S01]  /*7ec0*/  LDCU.64 UR6, c[0x0][0x348] ;  /* 0x00006900ff0677ac */ /* 0x000ea20008000a00 */
[----:B------:R-:W-:Y:S01]  /*7ed0*/  UIADD3 UR4, UPT, UPT, UR49, 0x400, URZ ;  /* 0x0000040031047890 */ /* 0x000fe2000fffe0ff */
[----:B------:R-:W-:Y:S05]  /*7ee0*/  UMOV UR41, UR52 ;  /* 0x0000003400297c82 */ /* 0x000fea0008000000 */
[----:B------:R-:W-:Y:S04]  /*7ef0*/  MOV R74, UR4 ;  /* 0x00000004004a7c02 */ /* 0x000fe80008000f00 */
[----:B------:R-:W-:Y:S01]  /*7f00*/  R2UR UR40, R74 ;  /* 0x000000004a2872ca */ /* 0x000fe200000e0000 */
[----:B--2---:R-:W-:Y:S04]  /*7f10*/  UIADD3 UR4, UP0, UPT, UR6, 0x780, URZ ;  /* 0x0000078006047890 */ /* 0x004fe8000ff1e0ff */
[----:B------:R-:W-:Y:S09]  /*7f20*/  UIADD3.X UR5, UPT, UPT, URZ, UR7, URZ, UP0, !UPT ;  /* 0x00000007ff057290 */ /* 0x000ff200087fe4ff */
[----:B------:R2:W-:Y:S01]  /*7f30*/  UTMASTG.5D [UR40], [UR4] ;  /* 0x00000028040073b5 */ /* 0x0005e20008020000 */
[----:B------:R0:W-:Y:S01]  /*7f40*/  UTMACMDFLUSH ;  /* 0x00000000000079b7 */ /* 0x0001e20000000000 */
[----:B--2---:R-:W-:Y:S04]  /*7f50*/  DEPBAR.LE SB0, 0x1 ;  /* 0x000080400000791a */ /* 0x004fe80000000000 */
.L_x_91:
[----:B------:R-:W-:Y:S05]  /*7f60*/  BSYNC.RECONVERGENT B0 ;  /* 0x0000000000007941 */ /* 0x000fea0003800200 */
.L_x_90:
[----:B------:R-:W-:Y:S01]  /*7f70*/  BAR.SYNC.DEFER_BLOCKING 0x1, 0x80 ;  /* 0x0042000000007b1d */ /* 0x000fe20000010000 */
[----:B------:R-:W-:Y:S01]  /*7f80*/  ISETP.NE.AND P1, PT, R79, RZ, PT ;  /* 0x000000ff4f00720c */ /* 0x000fe20003f25270 */
[----:B------:R-:W-:Y:S01]  /*7f90*/  UISETP.NE.AND UP0, UPT, UR54, URZ, UPT ;  /* 0x000000ff3600728c */ /* 0x000fe2000bf05270 */
[----:B------:R-:W-:Y:S11]  /*7fa0*/  LEA R3, R85, UR49, 0x3 ;  /* 0x0000003155037c11 */ /* 0x000ff6000f8e18ff */
[----:B-1----:R-:W-:Y:S01]  /*7fb0*/  @P1 SHF.L.U32 R4, R66, 0x1f, RZ ;  /* 0x0000001f42041819 */ /* 0x002fe200000006ff */
[----:B------:R-:W-:Y:S06]  /*7fc0*/  BRA.U !UP0, `(.L_x_92) ;  /* 0x0000000108247547 */ /* 0x000fec000b800000 */
[----:B------:R-:W1:Y:S01]  /*7fd0*/  S2R R0, SR_CgaCtaId ;  /* 0x0000000000007919 */ /* 0x000e620000008800 */
[----:B------:R-:W-:Y:S01]  /*7fe0*/  IMAD.U32 R2, RZ, RZ, UR51 ;  /* 0x00000033ff027e24 */ /* 0x000fe2000f8e00ff */
[----:B------:R-:W-:Y:S04]  /*7ff0*/  UIADD3 UR4, UPT, UPT, UR51, 0x1, URZ ;  /* 0x0000000133047890 */ /* 0x000fe8000fffe0ff */
[----:B------:R-:W-:Y:S01]  /*8000*/  @P1 LEA R2, R2, UR49, 0x3 ;  /* 0x0000003102021c11 */ /* 0x000fe2000f8e18ff */
[----:B------:R-:W-:Y:S04]  /*8010*/  UISETP.NE.AND UP0, UPT, UR4, 0x4, UPT ;  /* 0x000000040400788c */ /* 0x000fe8000bf05270 */
[----:B------:R-:W-:Y:S01]  /*8020*/  @P1 VIADD R5, R2, 0x60 ;  /* 0x0000006002051836 */ /* 0x000fe20000000000 */
[----:B------:R-:W-:Y:S04]  /*8030*/  USEL UR51, UR4, URZ, UP0 ;  /* 0x000000ff04337287 */ /* 0x000fe80008000000 */
[----:B-1----:R-:W-:Y:S04]  /*8040*/  @P1 PRMT R0, R0, 0x654, R5 ;  /* 0x0000065400001816 */ /* 0x002fe80000000005 */
[----:B------:R1:W-:Y:S04]  /*8050*/  @P1 SYNCS.ARRIVE.TRANS64.RED.A1T0 RZ, [R0+URZ], RZ ;  /* 0x000000ff00ff19a7 */ /* 0x0003e800081004ff */
.L_x_92:
[----:B------:R-:W2:Y:S01]  /*8060*/  @P1 SYNCS.PHASECHK.TRANS64.TRYWAIT P0, [R3+URZ+0x40], R4 ;  /* 0x00004004030015a7 */ /* 0x000ea200080011ff */
[----:B------:R-:W-:Y:S01]  /*8070*/  BSSY B1, `(.L_x_93) ;  /* 0x0000017000017945 */ /* 0x000fe20003800000 */
[----:B--2---:R-:W-:Y:S03]  /*8080*/  @P1 SEL R87, RZ, 0x1, !P0 ;  /* 0x00000001ff571807 */ /* 0x004fe60004000000 */
[----:B------:R-:W-:Y:S05]  /*8090*/  @!P1 BRA `(.L_x_94) ;  /* 0x0000000000509947 */ /* 0x000fea0003800000 */
[----:B------:R-:W-:Y:S01]  /*80a0*/  ISETP.NE.AND P1, PT, R88, RZ, PT ;  /* 0x000000ff5800720c */ /* 0x000fe20003f25270 */
[----:B------:R-:W-:Y:S01]  /*80b0*/  BSSY B0, `(.L_x_95) ;  /* 0x000000a000007945 */ /* 0x000fe20003800000 */
[----:B------:R-:W-:Y:S11]  /*80c0*/  ISETP.NE.AND P0, PT, R87, RZ, PT ;  /* 0x000000ff5700720c */ /* 0x000ff60003f05270 */
[----:B------:R-:W-:Y:S04]  /*80d0*/  @P1 IMAD R5, R85, 0x2000, R86 ;  /* 0x0000200055051824 */ /* 0x000fe800078e0256 */
[----:B------:R-:W-:Y:S05]  /*80e0*/  @P1 VIADD R4, R5, UR49 ;  /* 0x0000003105041c36 */ /* 0x000fea0008000000 */
[----:B------:R-:W-:Y:S01]  /*80f0*/  @P1 IADD3 R2, PT, PT, R90, R4, RZ ;  /* 0x000000045a021210 */ /* 0x000fe20007ffe0ff */
[----:B------:R-:W-:Y:S01]  /*8100*/  @P1 IMAD.IADD R4, R75, 0x1, R4 ;  /* 0x000000014b041824 */ /* 0x000fe200078e0204 */
[----:B------:R-:W-:Y:S06]  /*8110*/  @P0 BRA `(.L_x_96) ;  /* 0x00000000000c0947 */ /* 0x000fec0003800000 */
[----:B-1----:R-:W-:Y:S04]  /*8120*/  SHF.L.U32 R0, R66, 0x1f, RZ ;  /* 0x0000001f42007819 */ /* 0x002fe800000006ff */
[----:B------:R-:W1:Y:S02]  /*8130*/  SYNCS.PHASECHK.TRANS64.TRYWAIT P0, [R3+URZ+0x40], R0 ;  /* 0x00004000030075a7 */ /* 0x000e6400080011ff */
[----:B-1----:R-:W-:Y:S05]  /*8140*/  @!P0 BRA `(.L_x_97) ;  /* 0x0000002400cc8947 */ /* 0x002fea0003800000 */
.L_x_96:
[----:B------:R-:W-:Y:S05]  /*8150*/  BSYNC B0 ;  /* 0x0000000000007941 */ /* 0x000fea0003800000 */
.L_x_95:
[----:B------:R-:W-:Y:S02]  /*8160*/  ISETP.NE.AND P0, PT, R88, RZ, PT ;  /* 0x000000ff5800720c */ /* 0x000fe40003f05270 */
[----:B------:R-:W-:Y:S11]  /*8170*/  IADD3 R85, PT, PT, R85, 0x1, RZ ;  /* 0x0000000155557810 */ /* 0x000ff60007ffe0ff */
[----:B-1----:R-:W-:Y:S01]  /*8180*/  @P0 IMAD.IADD R0, R75, 0x1, R2 ;  /* 0x000000014b000824 */ /* 0x002fe200078e0202 */
[----:B------:R-:W-:Y:S05]  /*8190*/  @P0 WARPSYNC.ALL ;  /* 0x0000000000000948 */ /* 0x000fea0003800000 */
[----:B------:R2:W3:Y:S04]  /*81a0*/  @P0 LDSM.16.M88.4 R56, [R5+UR49+0x400] ;  /* 0x000400310538083b */ /* 0x0004e80008000200 */
[----:B------:R2:W4:Y:S04]  /*81b0*/  @P0 LDSM.16.M88.4 R52, [R4+0x400] ;  /* 0x000400000434083b */ /* 0x0005280000000200 */
[----:B------:R2:W1:Y:S04]  /*81c0*/  @P0 LDSM.16.M88.4 R48, [R2+0x400] ;  /* 0x000400000230083b */ /* 0x0004680000000200 */
[----:B------:R2:W1:Y:S02]  /*81d0*/  @P0 LDSM.16.M88.4 R44, [R0+0x400] ;  /* 0x00040000002c083b */ /* 0x0004640000000200 */
.L_x_94:
[----:B------:R-:W-:Y:S05]  /*81e0*/  BSYNC B1 ;  /* 0x0000000000017941 */ /* 0x000fea0003800000 */
.L_x_93:
[----:B------:R-:W-:Y:S05]  /*81f0*/  VIADD R3, R25, 0x20 ;  /* 0x0000002019037836 */ /* 0x000fea0000000000 */
[----:B------:R-:W-:Y:S04]  /*8200*/  SHF.R.U32.HI R3, RZ, 0x15, R3 ;  /* 0x00000015ff037819 */ /* 0x000fe80000011603 */
[----:B------:R-:W-:Y:S11]  /*8210*/  LOP3.LUT P0, RZ, R3, 0x3, R70, 0x48, !PT ;  /* 0x0000000303ff7812 */ /* 0x000ff60007804846 */
[----:B------:R-:W-:Y:S02]  /*8220*/  @!UPT UIADD3 URZ, UPT, UPT, URZ, URZ, URZ ;  /* 0x000000fffffff290 */ /* 0x000fe4000fffe0ff */
[----:B------:R-:W-:Y:S05]  /*8230*/  @!P0 BRA `(.L_x_98) ;  /* 0x0000000000408947 */ /* 0x000fea0003800000 */
[----:B------:R-:W5:Y:S01]  /*8240*/  LDCU.64 UR8, c[0x4][0x70] ;  /* 0x01000e00ff0877ac */ /* 0x000f620008000a00 */
[----:B------:R-:W-:Y:S01]  /*8250*/  MOV R3, 0x0 ;  /* 0x0000000000037802 */ /* 0x000fe20000000f00 */
[----:B------:R-:W-:Y:S02]  /*8260*/  HFMA2 R12, -RZ, RZ, 0, 5.9604644775390625e-08 ;  /* 0x00000001ff0c7431 */ /* 0x000fe400000001ff */
[----:B------:R-:W-:Y:S02]  /*8270*/  IMAD.MOV.U32 R8, RZ, RZ, 0x192 ;  /* 0x00000192ff087424 */ /* 0x000fe400078e00ff */
[----:B------:R-:W-:Y:S01]  /*8280*/  IMAD.MOV.U32 R13, RZ, RZ, RZ ;  /* 0x000000ffff0d7224 */ /* 0x000fe200078e00ff */
[----:B------:R-:W3:Y:S01]  /*8290*/  LDCU.64 UR6, c[0x4][0x78] ;  /* 0x01000f00ff0677ac */ /* 0x000ee20008000a00 */
[----:B--2---:R-:W2:Y:S01]  /*82a0*/  LDC.64 R2, c[0x4][R3] ;  /* 0x0100000003027b82 */ /* 0x004ea20000000a00 */
[----:B------:R-:W4:Y:S01]  /*82b0*/  LDCU.64 UR4, c[0x4][0x10] ;  /* 0x01000200ff0477ac */ /* 0x000f220008000a00 */
[----:B-----5:R-:W-:Y:S01]  /*82c0*/  MOV R5, UR9 ;  /* 0x0000000900057c02 */ /* 0x020fe20008000f00 */
[----:B------:R-:W-:Y:S01]  /*82d0*/  IMAD.U32 R4, RZ, RZ, UR8 ;  /* 0x00000008ff047e24 */ /* 0x000fe2000f8e00ff */
[----:B---3--:R-:W-:Y:S01]  /*82e0*/  MOV R7, UR7 ;  /* 0x0000000700077c02 */ /* 0x008fe20008000f00 */
[----:B------:R-:W-:Y:S01]  /*82f0*/  IMAD.U32 R6, RZ, RZ, UR6 ;  /* 0x00000006ff067e24 */ /* 0x000fe2000f8e00ff */
[----:B----4-:R-:W-:Y:S01]  /*8300*/  MOV R11, UR5 ;  /* 0x00000005000b7c02 */ /* 0x010fe20008000f00 */
[----:B------:R-:W-:Y:S02]  /*8310*/  IMAD.U32 R10, RZ, RZ, UR4 ;  /* 0x00000004ff0a7e24 */ /* 0x000fe4000f8e00ff */
[----:B------:R-:W-:Y:S07]  /*8320*/  LEPC R20, `(.L_x_98) ;  /* 0x000000001014794e */ /* 0x000fee0000000000 */
[----:B-12---:R-:W-:Y:S05]  /*8330*/  CALL.ABS.NOINC R2 ;  /* 0x0000000002007343 */ /* 0x006fea0003c00000 */
.L_x_98:
[----:B---3--:R-:W-:Y:S01]  /*8340*/  LOP3.LUT R20, R56, 0xffffe000, RZ, 0xc0, !PT ;  /* 0xffffe00038147812 */ /* 0x008fe200078ec0ff */
[----:B------:R-:W-:Y:S05]  /*8350*/  WARPSYNC.ALL ;  /* 0x0000000000007948 */ /* 0x000fea0003800000 */
[----:B------:R-:W-:Y:S01]  /*8360*/  R2UR UR4, R25 ;  /* 0x00000000190472ca */ /* 0x000fe200000e0000 */
[----:B------:R-:W3:Y:S01]  /*8370*/  S2R R89, SR_CgaCtaId ;  /* 0x0000000000597919 */ /* 0x000ee20000008800 */
[----:B------:R-:W-:Y:S01]  /*8380*/  LOP3.LUT R21, R57, 0xffffe000, RZ, 0xc0, !PT ;  /* 0xffffe00039157812 */ /* 0x000fe200078ec0ff */
[----:B------:R-:W-:Y:S01]  /*8390*/  IMAD.U32 R40, RZ, RZ, UR51 ;  /* 0x00000033ff287e24 */ /* 0x000fe2000f8e00ff */
[----:B------:R-:W-:Y:S01]  /*83a0*/  LOP3.LUT R41, R58, 0xffffe000, RZ, 0xc0, !PT ;  /* 0xffffe0003a297812 */ /* 0x000fe200078ec0ff */
[----:B------:R-:W-:Y:S01]  /*83b0*/  BSSY.RECONVERGENT B0, `(.L_x_99) ;  /* 0x000005a000007945 */ /* 0x000fe20003800200 */
[----:B-1----:R-:W-:Y:S02]  /*83c0*/  LOP3.LUT R26, R48, 0xffffe000, RZ, 0xc0, !PT ;  /* 0xffffe000301a7812 */ /* 0x002fe400078ec0ff */
[----:B------:R-:W-:Y:S02]  /*83d0*/  ISETP.NE.AND P6, PT, R79, RZ, PT ;  /* 0x000000ff4f00720c */ /* 0x000fe40003fc5270 */
[----:B------:R-:W-:Y:S02]  /*83e0*/  ISETP.NE.AND P0, PT, R68, RZ, PT ;  /* 0x000000ff4400720c */ /* 0x000fe40003f05270 */
[----:B------:R-:W-:Y:S01]  /*83f0*/  LEA R91, R85, UR49, 0x3 ;  /* 0x00000031555b7c11 */ /* 0x000fe2000f8e18ff */
[----:B--2---:R-:W1:Y:S08]  /*8400*/  LDTM.16dp128bit.x8 R4, tmem[UR4+0x20] ;  /* 0x00002004000479ee */ /* 0x004e700008180000 */
[----:B------:R-:W-:Y:S02]  /*8410*/  @P6 LEA R40, R40, UR49, 0x3 ;  /* 0x0000003128286c11 */ /* 0x000fe4000f8e18ff */
[----:B------:R-:W-:Y:S03]  /*8420*/  @P6 SHF.L.U32 R92, R66, 0x1f, RZ ;  /* 0x0000001f425c6819 */ /* 0x000fe600000006ff */
[----:B------:R-:W-:Y:S05]  /*8430*/  @P6 VIADD R40, R40, 0x60 ;  /* 0x0000006028286836 */ /* 0x000fea0000000000 */
[----:B---3--:R-:W-:Y:S01]  /*8440*/  @P6 PRMT R40, R89, 0x654, R40 ;  /* 0x0000065459286816 */ /* 0x008fe20000000028 */
[C---:B-1----:R-:W-:Y:S01]  /*8450*/  FMUL R0, R24.reuse, R4 ;  /* 0x0000000418007220 */ /* 0x042fe20000400000 */
[C---:B------:R-:W-:Y:S01]  /*8460*/  FMUL R2, R24.reuse, R5 ;  /* 0x0000000518027220 */ /* 0x040fe20000400000 */
[C---:B------:R-:W-:Y:S01]  /*8470*/  FMUL R3, R24.reuse, R10 ;  /* 0x0000000a18037220 */ /* 0x040fe20000400000 */
[----:B------:R-:W-:Y:S01]  /*8480*/  FMUL R4, R24, R11 ;  /* 0x0000000b18047220 */ /* 0x000fe20000400000 */
[C---:B------:R-:W-:Y:S01]  /*8490*/  FFMA R28, R27.reuse, R20, R0 ;  /* 0x000000141b1c7223 */ /* 0x040fe20000000000 */
[----:B----4-:R-:W-:Y:S01]  /*84a0*/  LOP3.LUT R20, R52, 0xffffe000, RZ, 0xc0, !PT ;  /* 0xffffe00034147812 */ /* 0x010fe200078ec0ff */
        /* <DEDUP_REMOVED lines=8> */
[----:B------:R-:W-:Y:S01]  /*8530*/  FFMA R31, R27, R21, R2 ;  /* 0x000000151b1f7223 */ /* 0x000fe20000000002 */
[----:B------:R-:W-:Y:S01]  /*8540*/  LOP3.LUT R21, R53, 0xffffe000, RZ, 0xc0, !PT ;  /* 0xffffe00035157812 */ /* 0x000fe200078ec0ff */
[C---:B------:R-:W-:Y:S01]  /*8550*/  FMUL R0, R24.reuse, R8 ;  /* 0x0000000818007220 */ /* 0x040fe20000400000 */
[----:B------:R-:W-:Y:S01]  /*8560*/  F2FP.TF32.F32.PACK_B R30, R30 ;  /* 0x0000001eff1e723e */ /* 0x000fe200024050ff */
[----:B------:R-:W-:Y:S01]  /*8570*/  FMUL R2, R24, R9 ;  /* 0x0000000918027220 */ /* 0x000fe20000400000 */
[----:B------:R-:W-:Y:S01]  /*8580*/  F2FP.TF32.F32.PACK_B R31, R31 ;  /* 0x0000001fff1f723e */ /* 0x000fe200024050ff */
[C---:B------:R-:W-:Y:S01]  /*8590*/  FFMA R32, R27.reuse, R20, R0 ;  /* 0x000000141b207223 */ /* 0x040fe20000000000 */
[----:B------:R-:W-:Y:S01]  /*85a0*/  LOP3.LUT R20, R54, 0xffffe000, RZ, 0xc0, !PT ;  /* 0xffffe00036147812 */ /* 0x000fe200078ec0ff */
[----:B------:R-:W-:Y:S01]  /*85b0*/  FFMA R33, R27, R21, R2 ;  /* 0x000000151b217223 */ /* 0x000fe20000000002 */
[----:B------:R-:W-:Y:S01]  /*85c0*/  LOP3.LUT R21, R49, 0xffffe000, RZ, 0xc0, !PT ;  /* 0xffffe00031157812 */ /* 0x000fe200078ec0ff */
[----:B------:R1:W-:Y:S01]  /*85d0*/  STSM.16.M88.4 [R82+0x2400], R28 ;  /* 0x0024001c52007844 */ /* 0x0003e20000000200 */
[----:B------:R-:W-:Y:S01]  /*85e0*/  F2FP.TF32.F32.PACK_B R32, R32 ;  /* 0x00000020ff20723e */ /* 0x000fe200024050ff */
[C---:B------:R-:W-:Y:S01]  /*85f0*/  FFMA R34, R27.reuse, R20, R3 ;  /* 0x000000141b227223 */ /* 0x040fe20000000003 */
[----:B------:R-:W-:Y:S01]  /*8600*/  LOP3.LUT R20, R50, 0xffffe000, RZ, 0xc0, !PT ;  /* 0xffffe00032147812 */ /* 0x000fe200078ec0ff */
[C---:B------:R-:W-:Y:S01]  /*8610*/  FMUL R5, R24.reuse, R12 ;  /* 0x0000000c18057220 */ /* 0x040fe20000400000 */
[----:B------:R-:W-:Y:S01]  /*8620*/  F2FP.TF32.F32.PACK_B R33, R33 ;  /* 0x00000021ff21723e */ /* 0x000fe200024050ff */
[C---:B------:R-:W-:Y:S01]  /*8630*/  FMUL R6, R24.reuse, R13 ;  /* 0x0000000d18067220 */ /* 0x040fe20000400000 */
[----:B------:R-:W-:Y:S01]  /*8640*/  F2FP.TF32.F32.PACK_B R34, R34 ;  /* 0x00000022ff22723e */ /* 0x000fe200024050ff */
[----:B------:R-:W-:Y:S01]  /*8650*/  FMUL R7, R24, R14 ;  /* 0x0000000e18077220 */ /* 0x000fe20000400000 */
[----:B------:R-:W-:Y:S01]  /*8660*/  FFMA R35, R27, R41, R4 ;  /* 0x000000291b237223 */ /* 0x000fe20000000004 */
[----:B------:R-:W-:Y:S01]  /*8670*/  LOP3.LUT R41, R51, 0xffffe000, RZ, 0xc0, !PT ;  /* 0xffffe00033297812 */ /* 0x000fe200078ec0ff */
[C---:B------:R-:W-:Y:S01]  /*8680*/  FFMA R36, R27.reuse, R26, R5 ;  /* 0x0000001a1b247223 */ /* 0x040fe20000000005 */
[----:B------:R-:W-:Y:S01]  /*8690*/  LOP3.LUT R26, R46, 0xffffe000, RZ, 0xc0, !PT ;  /* 0xffffe0002e1a7812 */ /* 0x000fe200078ec0ff */
[C---:B------:R-:W-:Y:S01]  /*86a0*/  FFMA R37, R27.reuse, R21, R6 ;  /* 0x000000151b257223 */ /* 0x040fe20000000006 */
[----:B------:R-:W-:Y:S01]  /*86b0*/  FMUL R8, R24, R15 ;  /* 0x0000000f18087220 */ /* 0x000fe20000400000 */
[----:B------:R-:W-:Y:S01]  /*86c0*/  FFMA R38, R27, R20, R7 ;  /* 0x000000141b267223 */ /* 0x000fe20000000007 */
[----:B------:R-:W-:Y:S01]  /*86d0*/  LOP3.LUT R20, R44, 0xffffe000, RZ, 0xc0, !PT ;  /* 0xffffe0002c147812 */ /* 0x000fe200078ec0ff */
[C---:B------:R-:W-:Y:S01]  /*86e0*/  FMUL R9, R24.reuse, R16 ;  /* 0x0000001018097220 */ /* 0x040fe20000400000 */
[----:B------:R-:W-:Y:S01]  /*86f0*/  LOP3.LUT R21, R45, 0xffffe000, RZ, 0xc0, !PT ;  /* 0xffffe0002d157812 */ /* 0x000fe200078ec0ff */
[----:B------:R-:W-:Y:S01]  /*8700*/  FFMA R39, R27, R41, R8 ;  /* 0x000000291b277223 */ /* 0x000fe20000000008 */
[C---:B------:R-:W-:Y:S01]  /*8710*/  FMUL R10, R24.reuse, R17 ;  /* 0x00000011180a7220 */ /* 0x040fe20000400000 */
[C---:B------:R-:W-:Y:S01]  /*8720*/  FMUL R11, R24.reuse, R18 ;  /* 0x00000012180b7220 */ /* 0x040fe20000400000 */
[----:B------:R-:W-:Y:S01]  /*8730*/  LOP3.LUT R41, R47, 0xffffe000, RZ, 0xc0, !PT ;  /* 0xffffe0002f297812 */ /* 0x000fe200078ec0ff */
[----:B------:R-:W-:Y:S01]  /*8740*/  FMUL R12, R24, R19 ;  /* 0x00000013180c7220 */ /* 0x000fe20000400000 */
[----:B------:R-:W-:Y:S02]  /*8750*/  F2FP.TF32.F32.PACK_B R35, R35 ;  /* 0x00000023ff23723e */ /* 0x000fe400024050ff */
[----:B------:R-:W-:Y:S02]  /*8760*/  F2FP.TF32.F32.PACK_B R36, R36 ;  /* 0x00000024ff24723e */ /* 0x000fe400024050ff */
[----:B------:R-:W-:Y:S01]  /*8770*/  F2FP.TF32.F32.PACK_B R37, R37 ;  /* 0x00000025ff25723e */ /* 0x000fe200024050ff */
[----:B------:R2:W-:Y:S01]  /*8780*/  STSM.16.M88.4 [R80+0x2400], R32 ;  /* 0x0024002050007844 */ /* 0x0005e20000000200 */
[----:B------:R-:W-:Y:S01]  /*8790*/  F2FP.TF32.F32.PACK_B R38, R38 ;  /* 0x00000026ff26723e */ /* 0x000fe200024050ff */
[C---:B-1----:R-:W-:Y:S01]  /*87a0*/  FFMA R28, R27.reuse, R20, R9 ;  /* 0x000000141b1c7223 */ /* 0x042fe20000000009 */
[C---:B------:R-:W-:Y:S01]  /*87b0*/  FFMA R29, R27.reuse, R21, R10 ;  /* 0x000000151b1d7223 */ /* 0x040fe2000000000a */
[C---:B------:R-:W-:Y:S01]  /*87c0*/  FFMA R30, R27.reuse, R26, R11 ;  /* 0x0000001a1b1e7223 */ /* 0x040fe2000000000b */
[----:B------:R-:W-:Y:S01]  /*87d0*/  FFMA R31, R27, R41, R12 ;  /* 0x000000291b1f7223 */ /* 0x000fe2000000000c */
[----:B------:R-:W-:Y:S02]  /*87e0*/  F2FP.TF32.F32.PACK_B R39, R39 ;  /* 0x00000027ff27723e */ /* 0x000fe400024050ff */
[----:B------:R-:W-:Y:S02]  /*87f0*/  F2FP.TF32.F32.PACK_B R28, R28 ;  /* 0x0000001cff1c723e */ /* 0x000fe400024050ff */
[----:B------:R-:W-:Y:S01]  /*8800*/  F2FP.TF32.F32.PACK_B R29, R29 ;  /* 0x0000001dff1d723e */ /* 0x000fe200024050ff */
[----:B------:R2:W-:Y:S01]  /*8810*/  STSM.16.M88.4 [R84+0x2000], R36 ;  /* 0x0020002454007844 */ /* 0x0005e20000000200 */
[----:B------:R-:W-:Y:S02]  /*8820*/  F2FP.TF32.F32.PACK_B R30, R30 ;  /* 0x0000001eff1e723e */ /* 0x000fe400024050ff */
[----:B------:R-:W-:Y:S05]  /*8830*/  F2FP.TF32.F32.PACK_B R31, R31 ;  /* 0x0000001fff1f723e */ /* 0x000fea00024050ff */
[----:B------:R2:W-:Y:S01]  /*8840*/  STSM.16.M88.4 [R81+0x2000], R28 ;  /* 0x0020001c51007844 */ /* 0x0005e20000000200 */
[----:B------:R-:W-:Y:S01]  /*8850*/  @!PT LDS RZ, [RZ] ;  /* 0x00000000fffff984 */ /* 0x000fe20000000800 */
[----:B------:R-:W-:Y:S01]  /*8860*/  @!PT LDS RZ, [RZ] ;  /* 0x00000000fffff984 */ /* 0x000fe20000000800 */
[----:B------:R-:W-:Y:S01]  /*8870*/  @!PT LDS RZ, [RZ] ;  /* 0x00000000fffff984 */ /* 0x000fe20000000800 */
[----:B------:R-:W-:Y:S01]  /*8880*/  @!PT LDS RZ, [RZ] ;  /* 0x00000000fffff984 */ /* 0x000fe20000000800 */
[----:B------:R1:W-:Y:S07]  /*8890*/  MEMBAR.ALL.CTA ;  /* 0x0000000000007992 */ /* 0x0003ee0000008000 */
[----:B-1----:R-:W1:Y:S02]  /*88a0*/  FENCE.VIEW.ASYNC.S ;  /* 0x00000000000073c6 */ /* 0x002e640000000000 */
[----:B-1----:R-:W-:Y:S06]  /*88b0*/  BAR.SYNC.DEFER_BLOCKING 0x1, 0x80 ;  /* 0x0042000000007b1d */ /* 0x002fec0000010000 */
[----:B------:R-:W-:Y:S05]  /*88c0*/  @P0 BRA `(.L_x_100) ;  /* 0x0000000000200947 */ /* 0x000fea0003800000 */
[----:B------:R-:W1:Y:S01]  /*88d0*/  LDCU.64 UR6, c[0x0][0x348] ;  /* 0x00006900ff0677ac */ /* 0x000e620008000a00 */
[----:B------:R-:W-:Y:S02]  /*88e0*/  UIADD3 UR40, UPT, UPT, UR49, 0x2400, URZ ;  /* 0x0000240031287890 */ /* 0x000fe4000fffe0ff */
[----:B------:R-:W-:Y:S02]  /*88f0*/  UIADD3 UR41, UPT, UPT, UR52, 0x20, URZ ;  /* 0x0000002034297890 */ /* 0x000fe4000fffe0ff */
[----:B-1----:R-:W-:Y:S04]  /*8900*/  UIADD3 UR4, UP0, UPT, UR6, 0x780, URZ ;  /* 0x0000078006047890 */ /* 0x002fe8000ff1e0ff */
[----:B------:R-:W-:Y:S09]  /*8910*/  UIADD3.X UR5, UPT, UPT, URZ, UR7, URZ, UP0, !UPT ;  /* 0x00000007ff057290 */ /* 0x000ff200087fe4ff */
[----:B------:R1:W-:Y:S01]  /*8920*/  UTMASTG.5D [UR40], [UR4] ;  /* 0x00000028040073b5 */ /* 0x0003e20008020000 */
[----:B------:R0:W-:Y:S01]  /*8930*/  UTMACMDFLUSH ;  /* 0x00000000000079b7 */ /* 0x0001e20000000000 */
[----:B-1----:R-:W-:Y:S04]  /*8940*/  DEPBAR.LE SB0, 0x1 ;  /* 0x000080400000791a */ /* 0x002fe80000000000 */
.L_x_100:
[----:B------:R-:W-:Y:S05]  /*8950*/  BSYNC.RECONVERGENT B0 ;  /* 0x0000000000007941 */ /* 0x000fea0003800200 */
.L_x_99:
[----:B------:R-:W-:Y:S01]  /*8960*/  BAR.SYNC.DEFER_BLOCKING 0x1, 0x80 ;  /* 0x0042000000007b1d */ /* 0x000fe20000010000 */
[----:B------:R-:W-:Y:S04]  /*8970*/  UIADD3 UR4, UPT, UPT, UR51, 0x1, URZ ;  /* 0x0000000133047890 */ /* 0x000fe8000fffe0ff */
[----:B------:R-:W-:Y:S04]  /*8980*/  UISETP.NE.AND UP0, UPT, UR4, 0x4, UPT ;  /* 0x000000040400788c */ /* 0x000fe8000bf05270 */
[----:B------:R-:W-:Y:S01]  /*8990*/  USEL UR50, UR4, URZ, UP0 ;  /* 0x000000ff04327287 */ /* 0x000fe20008000000 */
[----:B------:R1:W-:Y:S01]  /*89a0*/  @P6 SYNCS.ARRIVE.TRANS64.RED.A1T0 RZ, [R40+URZ], RZ ;  /* 0x000000ff28ff69a7 */ /* 0x0003e200081004ff */
[----:B------:R-:W-:Y:S01]  /*89b0*/  BSSY B1, `(.L_x_101) ;  /* 0x0000018000017945 */ /* 0x000fe20003800000 */
[----:B------:R-:W3:Y:S02]  /*89c0*/  @P6 SYNCS.PHASECHK.TRANS64.TRYWAIT P0, [R91+URZ+0x40], R92 ;  /* 0x0000405c5b0065a7 */ /* 0x000ee400080011ff */
[----:B---3--:R-:W-:Y:S01]  /*89d0*/  @P6 SEL R87, RZ, 0x1, !P0 ;  /* 0x00000001ff576807 */ /* 0x008fe20004000000 */
[----:B-1----:R-:W-:Y:S06]  /*89e0*/  @!P6 BRA `(.L_x_102) ;  /* 0x000000000050e947 */ /* 0x002fec0003800000 */
        /* <DEDUP_REMOVED lines=8> */
[----:B------:R-:W-:Y:S04]  /*8a70*/  SHF.L.U32 R4, R66, 0x1f, RZ ;  /* 0x0000001f42047819 */ /* 0x000fe800000006ff */
[----:B------:R-:W1:Y:S02]  /*8a80*/  SYNCS.PHASECHK.TRANS64.TRYWAIT P0, [R91+URZ+0x40], R4 ;  /* 0x000040045b0075a7 */ /* 0x000e6400080011ff */
[----:B-1----:R-:W-:Y:S05]  /*8a90*/  @!P0 BRA `(.L_x_105) ;  /* 0x0000001c008c8947 */ /* 0x002fea0003800000 */
.L_x_104:
[----:B------:R-:W-:Y:S05]  /*8aa0*/  BSYNC B0 ;  /* 0x0000000000007941 */ /* 0x000fea0003800000 */
.L_x_103:
        /* <DEDUP_REMOVED lines=8> */
.L_x_102:
[----:B------:R-:W-:Y:S05]  /*8b30*/  BSYNC B1 ;  /* 0x0000000000017941 */ /* 0x000fea0003800000 */
.L_x_101:
[----:B-1----:R-:W-:Y:S05]  /*8b40*/  VIADD R3, R25, 0x40 ;  /* 0x0000004019037836 */ /* 0x002fea0000000000 */
[----:B------:R-:W-:Y:S04]  /*8b50*/  SHF.R.U32.HI R3, RZ, 0x15, R3 ;  /* 0x00000015ff037819 */ /* 0x000fe80000011603 */
[----:B------:R-:W-:Y:S11]  /*8b60*/  LOP3.LUT P0, RZ, R3, 0x3, R70, 0x48, !PT ;  /* 0x0000000303ff7812 */ /* 0x000ff60007804846 */
[----:B------:R-:W-:Y:S02]  /*8b70*/  @!UPT UIADD3 URZ, UPT, UPT, URZ, URZ, URZ ;  /* 0x000000fffffff290 */ /* 0x000fe4000fffe0ff */
[----:B------:R-:W-:Y:S05]  /*8b80*/  @!P0 BRA `(.L_x_106) ;  /* 0x0000000000408947 */ /* 0x000fea0003800000 */
[----:B------:R-:W1:Y:S01]  /*8b90*/  LDCU.64 UR8, c[0x4][0x70] ;  /* 0x01000e00ff0877ac */ /* 0x000e620008000a00 */
[----:B------:R-:W-:Y:S01]  /*8ba0*/  MOV R3, 0x0 ;  /* 0x0000000000037802 */ /* 0x000fe20000000f00 */
[----:B------:R-:W-:Y:S02]  /*8bb0*/  HFMA2 R12, -RZ, RZ, 0, 5.9604644775390625e-08 ;  /* 0x00000001ff0c7431 */ /* 0x000fe400000001ff */
[----:B------:R-:W-:Y:S02]  /*8bc0*/  IMAD.MOV.U32 R8, RZ, RZ, 0x192 ;  /* 0x00000192ff087424 */ /* 0x000fe400078e00ff */
[----:B------:R-:W-:Y:S01]  /*8bd0*/  IMAD.MOV.U32 R13, RZ, RZ, RZ ;  /* 0x000000ffff0d7224 */ /* 0x000fe200078e00ff */
[----:B------:R-:W5:Y:S01]  /*8be0*/  LDCU.64 UR6, c[0x4][0x78] ;  /* 0x01000f00ff0677ac */ /* 0x000f620008000a00 */
[----:B------:R-:W2:Y:S01]  /*8bf0*/  LDC.64 R2, c[0x4][R3] ;  /* 0x0100000003027b82 */ /* 0x000ea20000000a00 */
[----:B------:R-:W3:Y:S01]  /*8c00*/  LDCU.64 UR4, c[0x4][0x10] ;  /* 0x01000200ff0477ac */ /* 0x000ee20008000a00 */
[----:B-1----:R-:W-:Y:S01]  /*8c10*/  MOV R5, UR9 ;  /* 0x0000000900057c02 */ /* 0x002fe20008000f00 */
[----:B------:R-:W-:Y:S01]  /*8c20*/  IMAD.U32 R4, RZ, RZ, UR8 ;  /* 0x00000008ff047e24 */ /* 0x000fe2000f8e00ff */
[----:B-----5:R-:W-:Y:S01]  /*8c30*/  MOV R7, UR7 ;  /* 0x0000000700077c02 */ /* 0x020fe20008000f00 */
[----:B------:R-:W-:Y:S01]  /*8c40*/  IMAD.U32 R6, RZ, RZ, UR6 ;  /* 0x00000006ff067e24 */ /* 0x000fe2000f8e00ff */
[----:B---3--:R-:W-:Y:S01]  /*8c50*/  MOV R11, UR5 ;  /* 0x00000005000b7c02 */ /* 0x008fe20008000f00 */
[----:B------:R-:W-:Y:S02]  /*8c60*/  IMAD.U32 R10, RZ, RZ, UR4 ;  /* 0x00000004ff0a7e24 */ /* 0x000fe4000f8e00ff */
[----:B------:R-:W-:Y:S07]  /*8c70*/  LEPC R20, `(.L_x_106) ;  /* 0x000000001014794e */ /* 0x000fee0000000000 */
[----:B--2-4-:R-:W-:Y:S05]  /*8c80*/  CALL.ABS.NOINC R2 ;  /* 0x0000000002007343 */ /* 0x014fea0003c00000 */
.L_x_106:
[----:B---3--:R-:W-:Y:S01]  /*8c90*/  LOP3.LUT R20, R56, 0xffffe000, RZ, 0xc0, !PT ;  /* 0xffffe00038147812 */ /* 0x008fe200078ec0ff */
[----:B------:R-:W-:Y:S05]  /*8ca0*/  WARPSYNC.ALL ;  /* 0x0000000000007948 */ /* 0x000fea0003800000 */
[----:B------:R-:W-:Y:S01]  /*8cb0*/  R2UR UR4, R25 ;  /* 0x00000000190472ca */ /* 0x000fe200000e0000 */
[----:B------:R-:W-:Y:S01]  /*8cc0*/  IMAD.U32 R91, RZ, RZ, UR50 ;  /* 0x00000032ff5b7e24 */ /* 0x000fe2000f8e00ff */
[----:B------:R-:W-:Y:S01]  /*8cd0*/  LOP3.LUT R21, R57, 0xffffe000, RZ, 0xc0, !PT ;  /* 0xffffe00039157812 */ /* 0x000fe200078ec0ff */
[----:B------:R-:W-:Y:S01]  /*8ce0*/  BSSY.RECONVERGENT B0, `(.L_x_107) ;  /* 0x000005b000007945 */ /* 0x000fe20003800200 */
[----:B------:R-:W-:Y:S02]  /*8cf0*/  LOP3.LUT R41, R58, 0xffffe000, RZ, 0xc0, !PT ;  /* 0xffffe0003a297812 */ /* 0x000fe400078ec0ff */
[----:B----4-:R-:W-:Y:S02]  /*8d00*/  LOP3.LUT R26, R54, 0xffffe000, RZ, 0xc0, !PT ;  /* 0xffffe000361a7812 */ /* 0x010fe400078ec0ff */
[----:B------:R-:W-:Y:S02]  /*8d10*/  LOP3.LUT R40, R50, 0xffffe000, RZ, 0xc0, !PT ;  /* 0xffffe00032287812 */ /* 0x000fe400078ec0ff */
[----:B------:R-:W-:Y:S02]  /*8d20*/  ISETP.NE.AND P6, PT, R79, RZ, PT ;  /* 0x000000ff4f00720c */ /* 0x000fe40003fc5270 */
[----:B------:R-:W-:Y:S01]  /*8d30*/  ISETP.NE.AND P0, PT, R68, RZ, PT ;  /* 0x000000ff4400720c */ /* 0x000fe20003f05270 */
[----:B------:R-:W1:Y:S01]  /*8d40*/  LDTM.16dp128bit.x8 R4, tmem[UR4+0x40] ;  /* 0x00004004000479ee */ /* 0x000e620008180000 */
[----:B------:R-:W-:Y:S09]  /*8d50*/  LEA R93, R85, UR49, 0x3 ;  /* 0x00000031555d7c11 */ /* 0x000ff2000f8e18ff */
[----:B------:R-:W-:Y:S05]  /*8d60*/  @P6 LEA R91, R91, UR49, 0x3 ;  /* 0x000000315b5b6c11 */ /* 0x000fea000f8e18ff */
[----:B------:R-:W-:Y:S01]  /*8d70*/  @P6 VIADD R92, R91, 0x60 ;  /* 0x000000605b5c6836 */ /* 0x000fe20000000000 */
[----:B------:R-:W-:Y:S04]  /*8d80*/  @P6 SHF.L.U32 R91, R66, 0x1f, RZ ;  /* 0x0000001f425b6819 */ /* 0x000fe800000006ff */
[----:B------:R-:W-:Y:S01]  /*8d90*/  @P6 PRMT R92, R89, 0x654, R92 ;  /* 0x00000654595c6816 */ /* 0x000fe2000000005c */
[C---:B-1----:R-:W-:Y:S01]  /*8da0*/  FMUL R0, R24.reuse, R4 ;  /* 0x0000000418007220 */ /* 0x042fe20000400000 */
[C---:B------:R-:W-:Y:S01]  /*8db0*/  FMUL R2, R24.reuse, R5 ;  /* 0x0000000518027220 */ /* 0x040fe20000400000 */
[C---:B------:R-:W-:Y:S01]  /*8dc0*/  FMUL R3, R24.reuse, R10 ;  /* 0x0000000a18037220 */ /* 0x040fe20000400000 */
[----:B------:R-:W-:Y:S01]  /*8dd0*/  FMUL R4, R24, R11 ;  /* 0x0000000b18047220 */ /* 0x000fe20000400000 */
[C---:B--2---:R-:W-:Y:S01]  /*8de0*/  FFMA R28, R27.reuse, R20, R0 ;  /* 0x000000141b1c7223 */ /* 0x044fe20000000000 */
[----:B------:R-:W-:Y:S01]  /*8df0*/  LOP3.LUT R20, R52, 0xffffe000, RZ, 0xc0, !PT ;  /* 0xffffe00034147812 */ /* 0x000fe200078ec0ff */
        /* <DEDUP_REMOVED lines=14> */
[----:B------:R-:W-:Y:S01]  /*8ee0*/  FFMA R32, R27, R20, R0 ;  /* 0x000000141b207223 */ /* 0x000fe20000000000 */
        /* <DEDUP_REMOVED lines=12> */
[C---:B------:R-:W-:Y:S01]  /*8fb0*/  FFMA R35, R27.reuse, R20, R4 ;  /* 0x000000141b237223 */ /* 0x040fe20000000004 */
[----:B------:R-:W-:Y:S01]  /*8fc0*/  LOP3.LUT R20, R44, 0xffffe000, RZ, 0xc0, !PT ;  /* 0xffffe0002c147812 */ /* 0x000fe200078ec0ff */
[C---:B------:R-:W-:Y:S01]  /*8fd0*/  FMUL R8, R24.reuse, R15 ;  /* 0x0000000f18087220 */ /* 0x040fe20000400000 */
[C---:B------:R-:W-:Y:S01]  /*8fe0*/  FFMA R36, R27.reuse, R26, R5 ;  /* 0x0000001a1b247223 */ /* 0x040fe20000000005 */
[C---:B------:R-:W-:Y:S01]  /*8ff0*/  FFMA R37, R27.reuse, R21, R6 ;  /* 0x000000151b257223 */ /* 0x040fe20000000006 */
[----:B------:R-:W-:Y:S01]  /*9000*/  FFMA R38, R27, R40, R7 ;  /* 0x000000281b267223 */ /* 0x000fe20000000007 */
[C---:B------:R-:W-:Y:S01]  /*9010*/  FMUL R9, R24.reuse, R16 ;  /* 0x0000001018097220 */ /* 0x040fe20000400000 */
[----:B------:R-:W-:Y:S01]  /*9020*/  LOP3.LUT R21, R45, 0xffffe000, RZ, 0xc0, !PT ;  /* 0xffffe0002d157812 */ /* 0x000fe200078ec0ff */
[----:B------:R-:W-:Y:S01]  /*9030*/  FFMA R39, R27, R41, R8 ;  /* 0x000000291b277223 */ /* 0x000fe20000000008 */
[----:B------:R-:W-:Y:S01]  /*9040*/  FMUL R10, R24, R17 ;  /* 0x00000011180a7220 */ /* 0x000fe20000400000 */
[----:B------:R-:W-:Y:S01]  /*9050*/  LOP3.LUT R26, R46, 0xffffe000, RZ, 0xc0, !PT ;  /* 0xffffe0002e1a7812 */ /* 0x000fe200078ec0ff */
        /* <DEDUP_REMOVED lines=35> */
.L_x_108:
[----:B------:R-:W-:Y:S05]  /*9290*/  BSYNC.RECONVERGENT B0 ;  /* 0x0000000000007941 */ /* 0x000fea0003800200 */
.L_x_107:
        /* <DEDUP_REMOVED lines=20> */
.L_x_112:
[----:B------:R-:W-:Y:S05]  /*93e0*/  BSYNC B0 ;  /* 0x0000000000007941 */ /* 0x000fea0003800000 */
.L_x_111:
[----:B------:R-:W-:Y:S11]  /*93f0*/  ISETP.NE.AND P0, PT, R88, RZ, PT ;  /* 0x000000ff5800720c */ /* 0x000ff60003f05270 */
[----:B------:R-:W-:Y:S02]  /*9400*/  @!UPT UIADD3 URZ, UPT, UPT, URZ, URZ, URZ ;  /* 0x000000fffffff290 */ /* 0x000fe4000fffe0ff */
[----:B-1----:R-:W-:Y:S01]  /*9410*/  @P0 IADD3 R0, PT, PT, R75, R90, RZ ;  /* 0x0000005a4b000210 */ /* 0x002fe20007ffe0ff */
[----:B------:R-:W-:Y:S05]  /*9420*/  @P0 WARPSYNC.ALL ;  /* 0x0000000000000948 */ /* 0x000fea0003800000 */
[----:B------:R1:W3:Y:S04]  /*9430*/  @P0 LDSM.16.M88.4 R56, [R85+UR49+0x400] ;  /* 0x000400315538083b */ /* 0x0002e80008000200 */
[----:B------:R1:W4:Y:S04]  /*9440*/  @P0 LDSM.16.M88.4 R52, [R2+0x400] ;  /* 0x000400000234083b */ /* 0x0003280000000200 */
[----:B------:R1:W1:Y:S04]  /*9450*/  @P0 LDSM.16.M88.4 R48, [R90+0x400] ;  /* 0x000400005a30083b */ /* 0x0002680000000200 */
[----:B------:R1:W1:Y:S02]  /*9460*/  @P0 LDSM.16.M88.4 R44, [R0+0x400] ;  /* 0x00040000002c083b */ /* 0x0002640000000200 */
.L_x_110:
[----:B------:R-:W-:Y:S05]  /*9470*/  BSYNC B1 ;  /* 0x0000000000017941 */ /* 0x000fea0003800000 */
.L_x_109:
        /* <DEDUP_REMOVED lines=10> */
[----:B------:R-:W2:Y:S01]  /*9520*/  LDCU.64 UR6, c[0x4][0x78] ;  /* 0x01000f00ff0677ac */ /* 0x000ea20008000a00 */
[----:B-1----:R-:W1:Y:S01]  /*9530*/  LDC.64 R2, c[0x4][R3] ;  /* 0x0100000003027b82 */ /* 0x002e620000000a00 */
[----:B------:R-:W3:Y:S01]  /*9540*/  LDCU.64 UR4, c[0x4][0x10] ;  /* 0x01000200ff0477ac */ /* 0x000ee20008000a00 */
[----:B-----5:R-:W-:Y:S01]  /*9550*/  MOV R5, UR9 ;  /* 0x0000000900057c02 */ /* 0x020fe20008000f00 */
[----:B------:R-:W-:Y:S01]  /*9560*/  IMAD.U32 R4, RZ, RZ, UR8 ;  /* 0x00000008ff047e24 */ /* 0x000fe2000f8e00ff */
[----:B--2---:R-:W-:Y:S01]  /*9570*/  MOV R7, UR7 ;  /* 0x0000000700077c02 */ /* 0x004fe20008000f00 */
[----:B------:R-:W-:Y:S01]  /*9580*/  IMAD.U32 R6, RZ, RZ, UR6 ;  /* 0x00000006ff067e24 */ /* 0x000fe2000f8e00ff */
[----:B---3--:R-:W-:Y:S01]  /*9590*/  MOV R11, UR5 ;  /* 0x00000005000b7c02 */ /* 0x008fe20008000f00 */
[----:B------:R-:W-:Y:S02]  /*95a0*/  IMAD.U32 R10, RZ, RZ, UR4 ;  /* 0x00000004ff0a7e24 */ /* 0x000fe4000f8e00ff */
[----:B------:R-:W-:Y:S07]  /*95b0*/  LEPC R20, `(.L_x_114) ;  /* 0x000000001014794e */ /* 0x000fee0000000000 */
[----:B-1--4-:R-:W-:Y:S05]  /*95c0*/  CALL.ABS.NOINC R2 ;  /* 0x0000000002007343 */ /* 0x012fea0003c00000 */
.L_x_114:
[----:B------:R-:W-:Y:S01]  /*95d0*/  ISETP.NE.AND P0, PT, R68, RZ, PT ;  /* 0x000000ff4400720c */ /* 0x000fe20003f05270 */
[----:B------:R-:W-:Y:S05]  /*95e0*/  WARPSYNC.ALL ;  /* 0x0000000000007948 */ /* 0x000fea0003800000 */
[----:B------:R-:W-:Y:S01]  /*95f0*/  R2UR UR4, R25 ;  /* 0x00000000190472ca */ /* 0x000fe200000e0000 */
[----:B------:R-:W5:Y:S01]  /*9600*/  S2UR UR5, SR_CgaCtaId ;  /* 0x00000000000579c3 */ /* 0x000f620000008800 */
[----:B-1-3--:R-:W-:Y:S01]  /*9610*/  LOP3.LUT R0, R56, 0xffffe000, RZ, 0xc0, !PT ;  /* 0xffffe00038007812 */ /* 0x00afe200078ec0ff */
[----:B------:R-:W-:Y:S01]  /*9620*/  BSSY.RECONVERGENT B0, `(.L_x_115) ;  /* 0x000005a000007945 */ /* 0x000fe20003800200 */
[----:B------:R-:W-:Y:S02]  /*9630*/  LOP3.LUT R2, R57, 0xffffe000, RZ, 0xc0, !PT ;  /* 0xffffe00039027812 */ /* 0x000fe400078ec0ff */
[----:B------:R-:W-:Y:S02]  /*9640*/  LOP3.LUT R3, R58, 0xffffe000, RZ, 0xc0, !PT ;  /* 0xffffe0003a037812 */ /* 0x000fe400078ec0ff */
[----:B------:R-:W-:Y:S02]  /*9650*/  LOP3.LUT R20, R59, 0xffffe000, RZ, 0xc0, !PT ;  /* 0xffffe0003b147812 */ /* 0x000fe400078ec0ff */
[----:B----4-:R-:W-:Y:S02]  /*9660*/  LOP3.LUT R21, R52, 0xffffe000, RZ, 0xc0, !PT ;  /* 0xffffe00034157812 */ /* 0x010fe400078ec0ff */
[----:B------:R-:W-:Y:S01]  /*9670*/  LOP3.LUT R26, R53, 0xffffe000, RZ, 0xc0, !PT ;  /* 0xffffe000351a7812 */ /* 0x000fe200078ec0ff */
[----:B------:R-:W1:Y:S01]  /*9680*/  LDTM.16dp128bit.x8 R4, tmem[UR4+0x60] ;  /* 0x00006004000479ee */ /* 0x000e620008180000 */
[----:B------:R-:W-:Y:S01]  /*9690*/  R2UR UR4, R83 ;  /* 0x00000000530472ca */ /* 0x000fe200000e0000 */
[----:B------:R-:W-:Y:S01]  /*96a0*/  NOP ;  /* 0x0000000000007918 */ /* 0x000fe20000000000 */
[----:B--2---:R-:W-:Y:S02]  /*96b0*/  LOP3.LUT R29, R54, 0xffffe000, RZ, 0xc0, !PT ;  /* 0xffffe000361d7812 */ /* 0x004fe400078ec0ff */
[----:B------:R-:W-:Y:S02]  /*96c0*/  LOP3.LUT R28, R55, 0xffffe000, RZ, 0xc0, !PT ;  /* 0xffffe000371c7812 */ /* 0x000fe400078ec0ff */
[----:B------:R-:W-:Y:S02]  /*96d0*/  LOP3.LUT R31, R48, 0xffffe000, RZ, 0xc0, !PT ;  /* 0xffffe000301f7812 */ /* 0x000fe400078ec0ff */
[----:B------:R-:W-:Y:S02]  /*96e0*/  LOP3.LUT R30, R49, 0xffffe000, RZ, 0xc0, !PT ;  /* 0xffffe000311e7812 */ /* 0x000fe400078ec0ff */
[----:B------:R-:W-:Y:S02]  /*96f0*/  LOP3.LUT R33, R50, 0xffffe000, RZ, 0xc0, !PT ;  /* 0xffffe00032217812 */ /* 0x000fe400078ec0ff */
[----:B------:R-:W-:Y:S01]  /*9700*/  LOP3.LUT R32, R51, 0xffffe000, RZ, 0xc0, !PT ;  /* 0xffffe00033207812 */ /* 0x000fe200078ec0ff */
[----:B------:R-:W-:Y:S01]  /*9710*/  UIADD3 UR4, UPT, UPT, UR4, 0xb0, URZ ;  /* 0x000000b004047890 */ /* 0x000fe2000fffe0ff */
[----:B------:R-:W-:Y:S02]  /*9720*/  LOP3.LUT R35, R44, 0xffffe000, RZ, 0xc0, !PT ;  /* 0xffffe0002c237812 */ /* 0x000fe400078ec0ff */
[----:B------:R-:W-:Y:S02]  /*9730*/  LOP3.LUT R34, R45, 0xffffe000, RZ, 0xc0, !PT ;  /* 0xffffe0002d227812 */ /* 0x000fe400078ec0ff */
[----:B------:R-:W-:Y:S02]  /*9740*/  LOP3.LUT R37, R46, 0xffffe000, RZ, 0xc0, !PT ;  /* 0xffffe0002e257812 */ /* 0x000fe400078ec0ff */
[----:B------:R-:W-:Y:S01]  /*9750*/  LOP3.LUT R36, R47, 0xffffe000, RZ, 0xc0, !PT ;  /* 0xffffe0002f247812 */ /* 0x000fe200078ec0ff */
[C---:B-1----:R-:W-:Y:S01]  /*9760*/  FMUL R4, R24.reuse, R4 ;  /* 0x0000000418047220 */ /* 0x042fe20000400000 */
[C---:B------:R-:W-:Y:S01]  /*9770*/  FMUL R5, R24.reuse, R5 ;  /* 0x0000000518057220 */ /* 0x040fe20000400000 */
[C---:B------:R-:W-:Y:S01]  /*9780*/  FMUL R6, R24.reuse, R6 ;  /* 0x0000000618067220 */ /* 0x040fe20000400000 */
[C---:B------:R-:W-:Y:S01]  /*9790*/  FMUL R7, R24.reuse, R7 ;  /* 0x0000000718077220 */ /* 0x040fe20000400000 */
[C---:B------:R-:W-:Y:S01]  /*97a0*/  FFMA R4, R27.reuse, R0, R4 ;  /* 0x000000001b047223 */ /* 0x040fe20000000004 */
[C---:B------:R-:W-:Y:S01]  /*97b0*/  FMUL R8, R24.reuse, R8 ;  /* 0x0000000818087220 */ /* 0x040fe20000400000 */
[C---:B------:R-:W-:Y:S01]  /*97c0*/  FFMA R5, R27.reuse, R2, R5 ;  /* 0x000000021b057223 */ /* 0x040fe20000000005 */
[C---:B------:R-:W-:Y:S01]  /*97d0*/  FMUL R9, R24.reuse, R9 ;  /* 0x0000000918097220 */ /* 0x040fe20000400000 */
[C---:B------:R-:W-:Y:S01]  /*97e0*/  FFMA R6, R27.reuse, R3, R6 ;  /* 0x000000031b067223 */ /* 0x040fe20000000006 */
[----:B------:R-:W-:Y:S01]  /*97f0*/  F2FP.TF32.F32.PACK_B R4, R4 ;  /* 0x00000004ff04723e */ /* 0x000fe200024050ff */
[C---:B------:R-:W-:Y:S01]  /*9800*/  FMUL R10, R24.reuse, R10 ;  /* 0x0000000a180a7220 */ /* 0x040fe20000400000 */
[----:B------:R-:W-:Y:S01]  /*9810*/  F2FP.TF32.F32.PACK_B R5, R5 ;  /* 0x00000005ff05723e */ /* 0x000fe200024050ff */
[C---:B------:R-:W-:Y:S01]  /*9820*/  FFMA R7, R27.reuse, R20, R7 ;  /* 0x000000141b077223 */ /* 0x040fe20000000007 */
[C---:B------:R-:W-:Y:S01]  /*9830*/  FMUL R11, R24.reuse, R11 ;  /* 0x0000000b180b7220 */ /* 0x040fe20000400000 */
[----:B-----5:R-:W-:Y:S01]  /*9840*/  UPRMT UR4, UR5, 0x654, UR4 ;  /* 0x0000065405047896 */ /* 0x020fe20008000004 */
[C---:B------:R-:W-:Y:S01]  /*9850*/  FFMA R8, R27.reuse, R21, R8 ;  /* 0x000000151b087223 */ /* 0x040fe20000000008 */
[C---:B------:R-:W-:Y:S01]  /*9860*/  FMUL R12, R24.reuse, R12 ;  /* 0x0000000c180c7220 */ /* 0x040fe20000400000 */
[C---:B------:R-:W-:Y:S01]  /*9870*/  FFMA R9, R27.reuse, R26, R9 ;  /* 0x0000001a1b097223 */ /* 0x040fe20000000009 */
[C---:B------:R-:W-:Y:S01]  /*9880*/  FMUL R13, R24.reuse, R13 ;  /* 0x0000000d180d7220 */ /* 0x040fe20000400000 */
[C---:B------:R-:W-:Y:S01]  /*9890*/  FFMA R10, R27.reuse, R29, R10 ;  /* 0x0000001d1b0a7223 */ /* 0x040fe2000000000a */
[C---:B------:R-:W-:Y:S01]  /*98a0*/  FMUL R14, R24.reuse, R14 ;  /* 0x0000000e180e7220 */ /* 0x040fe20000400000 */
[C---:B------:R-:W-:Y:S01]  /*98b0*/  FFMA R11, R27.reuse, R28, R11 ;  /* 0x0000001c1b0b7223 */ /* 0x040fe2000000000b */
[C---:B------:R-:W-:Y:S01]  /*98c0*/  FMUL R15, R24.reuse, R15 ;  /* 0x0000000f180f7220 */ /* 0x040fe20000400000 */
[----:B------:R-:W-:Y:S01]  /*98d0*/  F2FP.TF32.F32.PACK_B R6, R6 ;  /* 0x00000006ff06723e */ /* 0x000fe200024050ff */
[C---:B------:R-:W-:Y:S01]  /*98e0*/  FFMA R12, R27.reuse, R31, R12 ;  /* 0x0000001f1b0c7223 */ /* 0x040fe2000000000c */
[----:B------:R-:W-:Y:S01]  /*98f0*/  F2FP.TF32.F32.PACK_B R7, R7 ;  /* 0x00000007ff07723e */ /* 0x000fe200024050ff */
[C---:B------:R-:W-:Y:S01]  /*9900*/  FMUL R16, R24.reuse, R16 ;  /* 0x0000001018107220 */ /* 0x040fe20000400000 */
[C---:B------:R-:W-:Y:S01]  /*9910*/  FFMA R13, R27.reuse, R30, R13 ;  /* 0x0000001e1b0d7223 */ /* 0x040fe2000000000d */
[C---:B------:R-:W-:Y:S01]  /*9920*/  FMUL R17, R24.reuse, R17 ;  /* 0x0000001118117220 */ /* 0x040fe20000400000 */
[C---:B------:R-:W-:Y:S01]  /*9930*/  FFMA R14, R27.reuse, R33, R14 ;  /* 0x000000211b0e7223 */ /* 0x040fe2000000000e */
[C---:B------:R-:W-:Y:S01]  /*9940*/  FMUL R18, R24.reuse, R18 ;  /* 0x0000001218127220 */ /* 0x040fe20000400000 */
[C---:B------:R-:W-:Y:S01]  /*9950*/  FFMA R15, R27.reuse, R32, R15 ;  /* 0x000000201b0f7223 */ /* 0x040fe2000000000f */
[----:B------:R-:W-:Y:S01]  /*9960*/  FMUL R19, R24, R19 ;  /* 0x0000001318137220 */ /* 0x000fe20000400000 */
[----:B------:R-:W-:Y:S01]  /*9970*/  F2FP.TF32.F32.PACK_B R8, R8 ;  /* 0x00000008ff08723e */ /* 0x000fe200024050ff */
[C---:B------:R-:W-:Y:S01]  /*9980*/  FFMA R16, R27.reuse, R35, R16 ;  /* 0x000000231b107223 */ /* 0x040fe20000000010 */
[----:B------:R-:W-:Y:S01]  /*9990*/  F2FP.TF32.F32.PACK_B R9, R9 ;  /* 0x00000009ff09723e */ /* 0x000fe200024050ff */
[----:B------:R-:W-:Y:S01]  /*99a0*/  SYNCS.ARRIVE.TRANS64.RED.A1T0 RZ, [UR4], RZ ;  /* 0x000000ffffff79a7 */ /* 0x000fe20008100404 */
[----:B------:R1:W-:Y:S01]  /*99b0*/  STSM.16.M88.4 [R82+0x6400], R4 ;  /* 0x0064000452007844 */ /* 0x0003e20000000200 */
[----:B------:R-:W-:Y:S01]  /*99c0*/  F2FP.TF32.F32.PACK_B R10, R10 ;  /* 0x0000000aff0a723e */ /* 0x000fe200024050ff */
[C---:B------:R-:W-:Y:S01]  /*99d0*/  FFMA R17, R27.reuse, R34, R17 ;  /* 0x000000221b117223 */ /* 0x040fe20000000011 */
[----:B------:R-:W-:Y:S01]  /*99e0*/  F2FP.TF32.F32.PACK_B R11, R11 ;  /* 0x0000000bff0b723e */ /* 0x000fe200024050ff */
[C---:B------:R-:W-:Y:S01]  /*99f0*/  FFMA R18, R27.reuse, R37, R18 ;  /* 0x000000251b127223 */ /* 0x040fe20000000012 */
[----:B------:R-:W-:Y:S01]  /*9a00*/  FFMA R19, R27, R36, R19 ;  /* 0x000000241b137223 */ /* 0x000fe20000000013 */
[----:B------:R-:W-:Y:S02]  /*9a10*/  F2FP.TF32.F32.PACK_B R12, R12 ;  /* 0x0000000cff0c723e */ /* 0x000fe400024050ff */
[----:B------:R1:W-:Y:S01]  /*9a20*/  STSM.16.M88.4 [R80+0x6400], R8 ;  /* 0x0064000850007844 */ /* 0x0003e20000000200 */
[----:B------:R-:W-:Y:S02]  /*9a30*/  F2FP.TF32.F32.PACK_B R13, R13 ;  /* 0x0000000dff0d723e */ /* 0x000fe400024050ff */
[----:B------:R-:W-:Y:S02]  /*9a40*/  F2FP.TF32.F32.PACK_B R14, R14 ;  /* 0x0000000eff0e723e */ /* 0x000fe400024050ff */
        /* <DEDUP_REMOVED lines=16> */
[----:B------:R-:W-:Y:S02]  /*9b50*/  UIADD3 UR40, UPT, UPT, UR49, 0x6400, URZ ;  /* 0x0000640031287890 */ /* 0x000fe4000fffe0ff */
[----:B------:R-:W-:Y:S02]  /*9b60*/  UIADD3 UR41, UPT, UPT, UR52, 0x60, URZ ;  /* 0x0000006034297890 */ /* 0x000fe4000fffe0ff */
[----:B--2---:R-:W-:Y:S04]  /*9b70*/  UIADD3 UR4, UP0, UPT, UR6, 0x780, URZ ;  /* 0x0000078006047890 */ /* 0x004fe8000ff1e0ff */
[----:B------:R-:W-:Y:S09]  /*9b80*/  UIADD3.X UR5, UPT, UPT, URZ, UR7, URZ, UP0, !UPT ;  /* 0x00000007ff057290 */ /* 0x000ff200087fe4ff */
[----:B------:R2:W-:Y:S01]  /*9b90*/  UTMASTG.5D [UR40], [UR4] ;  /* 0x00000028040073b5 */ /* 0x0005e20008020000 */
[----:B------:R0:W-:Y:S01]  /*9ba0*/  UTMACMDFLUSH ;  /* 0x00000000000079b7 */ /* 0x0001e20000000000 */
[----:B--2---:R-:W-:Y:S04]  /*9bb0*/  DEPBAR.LE SB0, 0x1 ;  /* 0x000080400000791a */ /* 0x004fe80000000000 */
.L_x_116:
[----:B------:R-:W-:Y:S05]  /*9bc0*/  BSYNC.RECONVERGENT B0 ;  /* 0x0000000000007941 */ /* 0x000fea0003800200 */
.L_x_115:
[----:B------:R-:W-:Y:S01]  /*9bd0*/  BAR.SYNC.DEFER_BLOCKING 0x1, 0x80 ;  /* 0x0042000000007b1d */ /* 0x000fe20000010000 */
[----:B------:R-:W-:Y:S01]  /*9be0*/  UISETP.NE.AND UP0, UPT, UR54, -0x4, UPT ;  /* 0xfffffffc3600788c */ /* 0x000fe2000bf05270 */
[----:B------:R-:W-:Y:S08]  /*9bf0*/  IADD3 R0, PT, PT, R22, 0x1, RZ ;  /* 0x0000000116007810 */ /* 0x000ff00007ffe0ff */
[----:B------:R-:W-:Y:S05]  /*9c00*/  BRA.U !UP0, `(.L_x_117) ;  /* 0x0000000108247547 */ /* 0x000fea000b800000 */
[----:B------:R-:W-:Y:S01]  /*9c10*/  ISETP.NE.AND P0, PT, R79, RZ, PT ;  /* 0x000000ff4f00720c */ /* 0x000fe20003f05270 */
[----:B------:R-:W-:Y:S01]  /*9c20*/  IMAD.U32 R2, RZ, RZ, UR51 ;  /* 0x00000033ff027e24 */ /* 0x000fe2000f8e00ff */
[----:B------:R-:W-:Y:S04]  /*9c30*/  UIADD3 UR4, UPT, UPT, UR51, 0x1, URZ ;  /* 0x0000000133047890 */ /* 0x000fe8000fffe0ff */
[----:B------:R-:W-:Y:S04]  /*9c40*/  UISETP.NE.AND UP0, UPT, UR4, 0x4, UPT ;  /* 0x000000040400788c */ /* 0x000fe8000bf05270 */
[----:B------:R-:W-:Y:S03]  /*9c50*/  USEL UR51, UR4, URZ, UP0 ;  /* 0x000000ff04337287 */ /* 0x000fe60008000000 */
[----:B------:R-:W-:Y:S05]  /*9c60*/  @P0 LEA R2, R2, UR49, 0x3 ;  /* 0x0000003102020c11 */ /* 0x000fea000f8e18ff */
[----:B------:R-:W-:Y:S05]  /*9c70*/  @P0 VIADD R2, R2, 0x60 ;  /* 0x0000006002020836 */ /* 0x000fea0000000000 */
[----:B------:R-:W-:Y:S04]  /*9c80*/  @P0 PRMT R2, R89, 0x654, R2 ;  /* 0x0000065459020816 */ /* 0x000fe80000000002 */
[----:B------:R2:W-:Y:S03]  /*9c90*/  @P0 SYNCS.ARRIVE.TRANS64.RED.A1T0 RZ, [R2+URZ], RZ ;  /* 0x000000ff02ff09a7 */ /* 0x0005e600081004ff */
.L_x_117:
[----:B------:R-:W-:Y:S01]  /*9ca0*/  R2UR UR5, R62 ;  /* 0x000000003e0572ca */ /* 0x000fe200000e0000 */
[----:B------:R-:W-:Y:S01]  /*9cb0*/  UISETP.NE.AND UP0, UPT, UR63, URZ, UPT ;  /* 0x000000ff3f00728c */ /* 0x000fe2000bf05270 */
[----:B------:R-:W-:Y:S01]  /*9cc0*/  R2UR UR4, R63 ;  /* 0x000000003f0472ca */ /* 0x000fe200000e0000 */
[----:B------:R-:W-:Y:S01]  /*9cd0*/  UIADD3 UR54, UPT, UPT, UR54, 0x4, URZ ;  /* 0x0000000436367890 */ /* 0x000fe2000fffe0ff */
[----:B------:R-:W-:Y:S02]  /*9ce0*/  R2UR UR50, R78 ;  /* 0x000000004e3272ca */ /* 0x000fe400000e0000 */
[----:B------:R-:W-:Y:S02]  /*9cf0*/  ISETP.NE.AND P0, PT, R0, 0x2, PT ;  /* 0x000000020000780c */ /* 0x000fe40003f05270 */
[----:B------:R-:W-:Y:S02]  /*9d00*/  LOP3.LUT R64, R64, 0x1, RZ, 0x3c, !PT ;  /* 0x0000000140407812 */ /* 0x000fe400078e3cff */
[----:B--2---:R-:W-:Y:S02]  /*9d10*/  SEL R2, RZ, 0x1, P0 ;  /* 0x00000001ff027807 */ /* 0x004fe40000000000 */
[----:B------:R-:W-:Y:S01]  /*9d20*/  SEL R22, R0, RZ, P0 ;  /* 0x000000ff00167207 */ /* 0x000fe20000000000 */
[----:B------:R-:W-:Y:S01]  /*9d30*/  UIADD3 UR21, UPT, UPT, UR36, UR5, URZ ;  /* 0x0000000524157290 */ /* 0x000fe2000fffe0ff */
[----:B------:R-:W-:Y:S01]  /*9d40*/  LOP3.LUT R65, R65, R2, RZ, 0x3c, !PT ;  /* 0x0000000241417212 */ /* 0x000fe200078e3cff */
[----:B------:R-:W-:Y:S01]  /*9d50*/  UIADD3 UR28, UPT, UPT, UR37, UR4, URZ ;  /* 0x00000004251c7290 */ /* 0x000fe2000fffe0ff */
[----:B------:R-:W-:Y:S11]  /*9d60*/  BRA.U UP0, `(.L_x_118) ;  /* 0xffffffc500507547 */ /* 0x000ff6000b83ffff */
[----:B------:R-:W-:-:S13]  /*9d70*/  R2UR UR4, R73 ;  /* 0x00000000490472ca */ /* 0x000fda00000e0000 */
[----:B------:R-:W-:-:S09]  /*9d80*/  UISETP.NE.AND UP0, UPT, UR4, URZ, UPT ;  /* 0x000000ff0400728c */ /* 0x000fd2000bf05270 */
[----:B------:R-:W-:Y:S05]  /*9d90*/  BRA.U !UP0, `(.L_x_119) ;  /* 0x0000000108487547 */ /* 0x000fea000b800000 */
[----:B------:R-:W2:Y:S02]  /*9da0*/  LDCU.64 UR4, c[0x0][0x990] ;  /* 0x00013200ff0477ac */ /* 0x000ea40008000a00 */
[----:B--2---:R-:W-:-:S04]  /*9db0*/  UISETP.NE.U32.AND UP0, UPT, UR4, URZ, UPT ;  /* 0x000000ff0400728c */ /* 0x004fc8000bf05070 */
[----:B------:R-:W-:-:S09]  /*9dc0*/  UISETP.NE.AND.EX UP0, UPT, UR5, URZ, UPT, UP0 ;  /* 0x000000ff0500728c */ /* 0x000fd2000bf05300 */
[----:B------:R-:W-:Y:S05]  /*9dd0*/  BRA.U UP0, `(.L_x_120) ;  /* 0x00000001000c7547 */ /* 0x000fea000b800000 */
[----:B------:R-:W-:-:S13]  /*9de0*/  FSETP.NEU.AND P0, PT, R27, RZ, PT ;  /* 0x000000ff1b00720b */ /* 0x000fda0003f0d000 */
[----:B------:R-:W-:Y:S05]  /*9df0*/  @!P0 EXIT ;  /* 0x000000000000894d */ /* 0x000fea0003800000 */
[----:B------:R-:W-:Y:S05]  /*9e00*/  BRA `(.L_x_119) ;  /* 0x00000000002c7947 */ /* 0x000fea0003800000 */
.L_x_120:
[----:B------:R-:W-:Y:S01]  /*9e10*/  ISETP.NE.AND P0, PT, R77, RZ, PT ;  /* 0x000000ff4d00720c */ /* 0x000fe20003f05270 */
[----:B------:R-:W-:-:S12]  /*9e20*/  BSSY.RECONVERGENT B0, `(.L_x_119) ;  /* 0x0000009000007945 */ /* 0x000fd80003800200 */
[----:B------:R-:W-:Y:S05]  /*9e30*/  @P0 BRA `(.L_x_121) ;  /* 0x0000000000140947 */ /* 0x000fea0003800000 */
[----:B------:R-:W2:Y:S02]  /*9e40*/  LDCU.64 UR4, c[0x0][0x988] ;  /* 0x00013100ff0477ac */ /* 0x000ea40008000a00 */
[----:B--2---:R-:W-:-:S04]  /*9e50*/  ISETP.NE.U32.AND P0, PT, RZ, UR4, PT ;  /* 0x00000004ff007c0c */ /* 0x004fc8000bf05070 */
[----:B------:R-:W-:-:S13]  /*9e60*/  ISETP.NE.AND.EX P0, PT, RZ, UR5, PT, P0 ;  /* 0x00000005ff007c0c */ /* 0x000fda000bf05300 */
[----:B------:R-:W-:Y:S05]  /*9e70*/  @!P0 EXIT ;  /* 0x000000000000894d */ /* 0x000fea0003800000 */
[----:B------:R-:W-:Y:S05]  /*9e80*/  BRA `(.L_x_122) ;  /* 0x0000000000087947 */ /* 0x000fea0003800000 */
.L_x_121:
[----:B------:R-:W-:-:S13]  /*9e90*/  FSETP.NEU.AND P0, PT, R27, RZ, PT ;  /* 0x000000ff1b00720b */ /* 0x000fda0003f0d000 */
[----:B------:R-:W-:Y:S05]  /*9ea0*/  @!P0 EXIT ;  /* 0x000000000000894d */ /* 0x000fea0003800000 */
.L_x_122:
[----:B------:R-:W-:Y:S05]  /*9eb0*/  BSYNC.RECONVERGENT B0 ;  /* 0x0000000000007941 */ /* 0x000fea0003800200 */
.L_x_119:
[----:B------:R-:W2:Y:S01]  /*9ec0*/  S2UR UR5, SR_CgaCtaId ;  /* 0x00000000000579c3 */ /* 0x000ea20000008800 */
[----:B------:R-:W-:Y:S01]  /*9ed0*/  ULEA UR4, UR51, UR49, 0x3 ;  /* 0x0000003133047291 */ /* 0x000fe2000f8e18ff */
[----:B------:R-:W-:-:S04]  /*9ee0*/  DEPBAR.LE SB0, 0x0 ;  /* 0x000080000000791a */ /* 0x000fc80000000000 */
[----:B------:R-:W-:-:S04]  /*9ef0*/  UIADD3 UR4, UPT, UPT, UR4, 0x60, URZ ;  /* 0x0000006004047890 */ /* 0x000fc8000fffe0ff */
[----:B--2---:R-:W-:-:S09]  /*9f00*/  UPRMT UR4, UR5, 0x654, UR4 ;  /* 0x0000065405047896 */ /* 0x004fd20008000004 */
[----:B------:R-:W-:Y:S01]  /*9f10*/  SYNCS.ARRIVE.TRANS64.RED.A1T0 RZ, [UR4], RZ ;  /* 0x000000ffffff79a7 */ /* 0x000fe20008100404 */
[----:B------:R-:W-:Y:S05]  /*9f20*/  EXIT ;  /* 0x000000000000794d */ /* 0x000fea0003800000 */
.L_x_19:
[----:B------:R-:W-:Y:S07]  /*9f30*/  MOV R0, UR53 ;  /* 0x0000003500007c02 */ /* 0x000fee0008000f00 */
.L_x_123:
[----:B--2---:R2:W4:Y:S02]  /*9f40*/  SYNCS.PHASECHK.TRANS64.TRYWAIT P0, [R0+URZ+0x20], R5 ;  /* 0x00002005000075a7 */ /* 0x00452400080011ff */
[----:B----4-:R-:W-:Y:S05]  /*9f50*/  @!P0 NANOSLEEP.SYNCS 0x989680 ;  /* 0x009896800000895d */ /* 0x010fea0003900000 */
[----:B------:R-:W4:Y:S02]  /*9f60*/  @!P0 SYNCS.PHASECHK.TRANS64 P0, [R0+URZ+0x20], R5 ;  /* 0x00002005000085a7 */ /* 0x000f2400080010ff */
[----:B----4-:R-:W-:Y:S05]  /*9f70*/  @!P0 BRA `(.L_x_123) ;  /* 0xfffffffc00f08947 */ /* 0x010fea000383ffff */
[----:B------:R-:W-:Y:S05]  /*9f80*/  BRA `(.L_x_18) ;  /* 0xffffff7c00947947 */ /* 0x000fea000383ffff */
.L_x_25:
[----:B------:R-:W-:Y:S07]  /*9f90*/  MOV R0, UR53 ;  /* 0x0000003500007c02 */ /* 0x000fee0008000f00 */
.L_x_124:
[----:B-1----:R1:W2:Y:S02]  /*9fa0*/  SYNCS.PHASECHK.TRANS64.TRYWAIT P0, [R0+URZ+0x20], R5 ;  /* 0x00002005000075a7 */ /* 0x0022a400080011ff */
[----:B--2---:R-:W-:Y:S05]  /*9fb0*/  @!P0 NANOSLEEP.SYNCS 0x989680 ;  /* 0x009896800000895d */ /* 0x004fea0003900000 */
[----:B------:R-:W2:Y:S02]  /*9fc0*/  @!P0 SYNCS.PHASECHK.TRANS64 P0, [R0+URZ+0x20], R5 ;  /* 0x00002005000085a7 */ /* 0x000ea400080010ff */
[----:B--2---:R-:W-:Y:S05]  /*9fd0*/  @!P0 BRA `(.L_x_124) ;  /* 0xfffffffc00f08947 */ /* 0x004fea000383ffff */
[----:B------:R-:W-:Y:S05]  /*9fe0*/  BRA `(.L_x_24) ;  /* 0xffffff8400747947 */ /* 0x000fea000383ffff */
.L_x_29:
[----:B-1----:R-:W-:-:S07]  /*9ff0*/  MOV R0, UR57 ;  /* 0x0000003900007c02 */ /* 0x002fce0008000f00 */
.L_x_125:
[----:B-1----:R1:W2:Y:S02]  /*a000*/  SYNCS.PHASECHK.TRANS64.TRYWAIT P0, [R0+URZ+0x90], R5 ;  /* 0x00009005000075a7 */ /* 0x0022a400080011ff */
[----:B--2---:R-:W-:Y:S05]  /*a010*/  @!P0 NANOSLEEP.SYNCS 0x989680 ;  /* 0x009896800000895d */ /* 0x004fea0003900000 */
[----:B------:R-:W2:Y:S02]  /*a020*/  @!P0 SYNCS.PHASECHK.TRANS64 P0, [R0+URZ+0x90], R5 ;  /* 0x00009005000085a7 */ /* 0x000ea400080010ff */
[----:B--2---:R-:W-:Y:S05]  /*a030*/  @!P0 BRA `(.L_x_125) ;  /* 0xfffffffc00f08947 */ /* 0x004fea000383ffff */
[----:B------:R-:W-:Y:S05]  /*a040*/  BRA `(.L_x_126) ;  /* 0xffffff8800bc7947 */ /* 0x000fea000383ffff */
.L_x_33:
[----:B------:R-:W-:-:S07]  /*a050*/  MOV R0, UR4 ;  /* 0x0000000400007c02 */ /* 0x000fce0008000f00 */
.L_x_127:
[----:B-1----:R1:W2:Y:S02]  /*a060*/  SYNCS.PHASECHK.TRANS64.TRYWAIT P0, [R0+URZ], R3 ;  /* 0x00000003000075a7 */ /* 0x0022a400080011ff */
[----:B--2---:R-:W-:Y:S05]  /*a070*/  @!P0 NANOSLEEP.SYNCS 0x989680 ;  /* 0x009896800000895d */ /* 0x004fea0003900000 */
[----:B------:R-:W2:Y:S02]  /*a080*/  @!P0 SYNCS.PHASECHK.TRANS64 P0, [R0+URZ], R3 ;  /* 0x00000003000085a7 */ /* 0x000ea400080010ff */
[----:B--2---:R-:W-:Y:S05]  /*a090*/  @!P0 BRA `(.L_x_127) ;  /* 0xfffffffc00f08947 */ /* 0x004fea000383ffff */
[----:B------:R-:W-:Y:S05]  /*a0a0*/  BRA `(.L_x_128) ;  /* 0xffffff9000507947 */ /* 0x000fea000383ffff */
.L_x_34:
[----:B------:R-:W-:-:S07]  /*a0b0*/  MOV R0, UR5 ;  /* 0x0000000500007c02 */ /* 0x000fce0008000f00 */
.L_x_129:
[----:B-1----:R1:W2:Y:S02]  /*a0c0*/  SYNCS.PHASECHK.TRANS64.TRYWAIT P0, [R0+URZ], R3 ;  /* 0x00000003000075a7 */ /* 0x0022a400080011ff */
[----:B--2---:R-:W-:Y:S05]  /*a0d0*/  @!P0 NANOSLEEP.SYNCS 0x989680 ;  /* 0x009896800000895d */ /* 0x004fea0003900000 */
[----:B------:R-:W2:Y:S02]  /*a0e0*/  @!P0 SYNCS.PHASECHK.TRANS64 P0, [R0+URZ], R3 ;  /* 0x00000003000085a7 */ /* 0x000ea400080010ff */
[----:B--2---:R-:W-:Y:S05]  /*a0f0*/  @!P0 BRA `(.L_x_129) ;  /* 0xfffffffc00f08947 */ /* 0x004fea000383ffff */
[----:B------:R-:W-:Y:S05]  /*a100*/  BRA `(.L_x_130) ;  /* 0xffffff9000607947 */ /* 0x000fea000383ffff */
.L_x_35:
[----:B------:R-:W-:-:S07]  /*a110*/  MOV R0, UR5 ;  /* 0x0000000500007c02 */ /* 0x000fce0008000f00 */
.L_x_131:
[----:B-1----:R1:W2:Y:S02]  /*a120*/  SYNCS.PHASECHK.TRANS64.TRYWAIT P0, [R0+URZ], R3 ;  /* 0x00000003000075a7 */ /* 0x0022a400080011ff */
[----:B--2---:R-:W-:Y:S05]  /*a130*/  @!P0 NANOSLEEP.SYNCS 0x989680 ;  /* 0x009896800000895d */ /* 0x004fea0003900000 */
[----:B------:R-:W2:Y:S02]  /*a140*/  @!P0 SYNCS.PHASECHK.TRANS64 P0, [R0+URZ], R3 ;  /* 0x00000003000085a7 */ /* 0x000ea400080010ff */
[----:B--2---:R-:W-:Y:S05]  /*a150*/  @!P0 BRA `(.L_x_131) ;  /* 0xfffffffc00f08947 */ /* 0x004fea000383ffff */
[----:B------:R-:W-:Y:S05]  /*a160*/  BRA `(.L_x_132) ;  /* 0xffffff9000707947 */ /* 0x000fea000383ffff */
.L_x_38:
[----:B------:R-:W-:-:S07]  /*a170*/  MOV R4, UR4 ;  /* 0x0000000400047c02 */ /* 0x000fce0008000f00 */
.L_x_133:
[----:B--2---:R2:W3:Y:S02]  /*a180*/  SYNCS.PHASECHK.TRANS64.TRYWAIT P1, [R4+URZ+0x98], R7 ;  /* 0x00009807040075a7 */ /* 0x0044e400080211ff */
[----:B---3--:R-:W-:Y:S05]  /*a190*/  @!P1 NANOSLEEP.SYNCS 0x989680 ;  /* 0x009896800000995d */ /* 0x008fea0003900000 */
[----:B------:R-:W3:Y:S02]  /*a1a0*/  @!P1 SYNCS.PHASECHK.TRANS64 P1, [R4+URZ+0x98], R7 ;  /* 0x00009807040095a7 */ /* 0x000ee400080210ff */
[----:B---3--:R-:W-:Y:S05]  /*a1b0*/  @!P1 BRA `(.L_x_133) ;  /* 0xfffffffc00f09947 */ /* 0x008fea000383ffff */
[----:B------:R-:W-:Y:S05]  /*a1c0*/  BRA `(.L_x_134) ;  /* 0xffffff9000e07947 */ /* 0x000fea000383ffff */
.L_x_39:
[----:B--2---:R-:W-:-:S07]  /*a1d0*/  MOV R4, UR4 ;  /* 0x0000000400047c02 */ /* 0x004fce0008000f00 */
.L_x_135:
[----:B--2---:R2:W3:Y:S02]  /*a1e0*/  SYNCS.PHASECHK.TRANS64.TRYWAIT P1, [R4+URZ+0x90], R5 ;  /* 0x00009005040075a7 */ /* 0x0044e400080211ff */
[----:B---3--:R-:W-:Y:S05]  /*a1f0*/  @!P1 NANOSLEEP.SYNCS 0x989680 ;  /* 0x009896800000995d */ /* 0x008fea0003900000 */
[----:B------:R-:W3:Y:S02]  /*a200*/  @!P1 SYNCS.PHASECHK.TRANS64 P1, [R4+URZ+0x90], R5 ;  /* 0x00009005040095a7 */ /* 0x000ee400080210ff */
[----:B---3--:R-:W-:Y:S05]  /*a210*/  @!P1 BRA `(.L_x_135) ;  /* 0xfffffffc00f09947 */ /* 0x008fea000383ffff */
[----:B------:R-:W-:Y:S05]  /*a220*/  BRA `(.L_x_136) ;  /* 0xffffff9000e87947 */ /* 0x000fea000383ffff */
.L_x_47:
[----:B------:R-:W-:-:S07]  /*a230*/  MOV R0, UR24 ;  /* 0x0000001800007c02 */ /* 0x000fce0008000f00 */
.L_x_137:
[----:B-1----:R1:W2:Y:S02]  /*a240*/  SYNCS.PHASECHK.TRANS64.TRYWAIT P0, [R0+URZ+0x90], R5 ;  /* 0x00009005000075a7 */ /* 0x0022a400080011ff */
[----:B--2---:R-:W-:Y:S05]  /*a250*/  @!P0 NANOSLEEP.SYNCS 0x989680 ;  /* 0x009896800000895d */ /* 0x004fea0003900000 */
[----:B------:R-:W2:Y:S02]  /*a260*/  @!P0 SYNCS.PHASECHK.TRANS64 P0, [R0+URZ+0x90], R5 ;  /* 0x00009005000085a7 */ /* 0x000ea400080010ff */
[----:B--2---:R-:W-:Y:S05]  /*a270*/  @!P0 BRA `(.L_x_137) ;  /* 0xfffffffc00f08947 */ /* 0x004fea000383ffff */
[----:B------:R-:W-:Y:S05]  /*a280*/  BRA `(.L_x_138) ;  /* 0xffffff9800907947 */ /* 0x000fea000383ffff */
.L_x_48:
[----:B------:R-:W-:-:S07]  /*a290*/  MOV R5, UR28 ;  /* 0x0000001c00057c02 */ /* 0x000fce0008000f00 */
.L_x_139:
[----:B-1----:R1:W2:Y:S02]  /*a2a0*/  SYNCS.PHASECHK.TRANS64.TRYWAIT P0, [R5+URZ+0xb0], R0 ;  /* 0x0000b000050075a7 */ /* 0x0022a400080011ff */
[----:B--2---:R-:W-:Y:S05]  /*a2b0*/  @!P0 NANOSLEEP.SYNCS 0x989680 ;  /* 0x009896800000895d */ /* 0x004fea0003900000 */
[----:B------:R-:W2:Y:S02]  /*a2c0*/  @!P0 SYNCS.PHASECHK.TRANS64 P0, [R5+URZ+0xb0], R0 ;  /* 0x0000b000050085a7 */ /* 0x000ea400080010ff */
[----:B--2---:R-:W-:Y:S05]  /*a2d0*/  @!P0 BRA `(.L_x_139) ;  /* 0xfffffffc00f08947 */ /* 0x004fea000383ffff */
[----:B------:R-:W-:Y:S05]  /*a2e0*/  BRA `(.L_x_140) ;  /* 0xffffff9800ac7947 */ /* 0x000fea000383ffff */
.L_x_51:
[----:B-1----:R-:W-:Y:S07]  /*a2f0*/  MOV R0, UR20 ;  /* 0x0000001400007c02 */ /* 0x002fee0008000f00 */
.L_x_141:
[----:B-1----:R1:W2:Y:S02]  /*a300*/  SYNCS.PHASECHK.TRANS64.TRYWAIT P0, [R0+URZ], R5 ;  /* 0x00000005000075a7 */ /* 0x0022a400080011ff */
[----:B--2---:R-:W-:Y:S05]  /*a310*/  @!P0 NANOSLEEP.SYNCS 0x989680 ;  /* 0x009896800000895d */ /* 0x004fea0003900000 */
[----:B------:R-:W2:Y:S02]  /*a320*/  @!P0 SYNCS.PHASECHK.TRANS64 P0, [R0+URZ], R5 ;  /* 0x00000005000085a7 */ /* 0x000ea400080010ff */
[----:B--2---:R-:W-:Y:S05]  /*a330*/  @!P0 BRA `(.L_x_141) ;  /* 0xfffffffc00f08947 */ /* 0x004fea000383ffff */
[----:B------:R-:W-:Y:S05]  /*a340*/  BRA `(.L_x_50) ;  /* 0xffffff9800dc7947 */ /* 0x000fea000383ffff */
.L_x_54:
[----:B------:R-:W-:-:S07]  /*a350*/  MOV R0, UR4 ;  /* 0x0000000400007c02 */ /* 0x000fce0008000f00 */
.L_x_142:
[----:B-1----:R1:W3:Y:S02]  /*a360*/  SYNCS.PHASECHK.TRANS64.TRYWAIT P0, [R0+URZ], R3 ;  /* 0x00000003000075a7 */ /* 0x0022e400080011ff */
[----:B---3--:R-:W-:Y:S05]  /*a370*/  @!P0 NANOSLEEP.SYNCS 0x989680 ;  /* 0x009896800000895d */ /* 0x008fea0003900000 */
[----:B------:R-:W3:Y:S02]  /*a380*/  @!P0 SYNCS.PHASECHK.TRANS64 P0, [R0+URZ], R3 ;  /* 0x00000003000085a7 */ /* 0x000ee400080010ff */
[----:B---3--:R-:W-:Y:S05]  /*a390*/  @!P0 BRA `(.L_x_142) ;  /* 0xfffffffc00f08947 */ /* 0x008fea000383ffff */
[----:B------:R-:W-:Y:S05]  /*a3a0*/  BRA `(.L_x_143) ;  /* 0xffffffa000287947 */ /* 0x000fea000383ffff */
.L_x_55:
[----:B------:R-:W-:-:S07]  /*a3b0*/  MOV R0, UR4 ;  /* 0x0000000400007c02 */ /* 0x000fce0008000f00 */
.L_x_144:
[----:B-1----:R1:W2:Y:S02]  /*a3c0*/  SYNCS.PHASECHK.TRANS64.TRYWAIT P0, [R0+URZ], R3 ;  /* 0x00000003000075a7 */ /* 0x0022a400080011ff */
[----:B--2---:R-:W-:Y:S05]  /*a3d0*/  @!P0 NANOSLEEP.SYNCS 0x989680 ;  /* 0x009896800000895d */ /* 0x004fea0003900000 */
[----:B------:R-:W2:Y:S02]  /*a3e0*/  @!P0 SYNCS.PHASECHK.TRANS64 P0, [R0+URZ], R3 ;  /* 0x00000003000085a7 */ /* 0x000ea400080010ff */
[----:B--2---:R-:W-:Y:S05]  /*a3f0*/  @!P0 BRA `(.L_x_144) ;  /* 0xfffffffc00f08947 */ /* 0x004fea000383ffff */
[----:B------:R-:W-:Y:S05]  /*a400*/  BRA `(.L_x_145) ;  /* 0xffffffa000347947 */ /* 0x000fea000383ffff */
.L_x_60:
[----:B------:R-:W-:Y:S07]  /*a410*/  MOV R0, UR20 ;  /* 0x0000001400007c02 */ /* 0x000fee0008000f00 */
.L_x_146:
[----:B-1----:R1:W2:Y:S02]  /*a420*/  SYNCS.PHASECHK.TRANS64.TRYWAIT P0, [R0+URZ+0x90], R3 ;  /* 0x00009003000075a7 */ /* 0x0022a400080011ff */
[----:B--2---:R-:W-:Y:S05]  /*a430*/  @!P0 NANOSLEEP.SYNCS 0x989680 ;  /* 0x009896800000895d */ /* 0x004fea0003900000 */
[----:B------:R-:W2:Y:S02]  /*a440*/  @!P0 SYNCS.PHASECHK.TRANS64 P0, [R0+URZ+0x90], R3 ;  /* 0x00009003000085a7 */ /* 0x000ea400080010ff */
[----:B--2---:R-:W-:Y:S05]  /*a450*/  @!P0 BRA `(.L_x_146) ;  /* 0xfffffffc00f08947 */ /* 0x004fea000383ffff */
[----:B------:R-:W-:Y:S05]  /*a460*/  BRA `(.L_x_147) ;  /* 0xffffffa800187947 */ /* 0x000fea000383ffff */
.L_x_63:
[----:B------:R-:W-:Y:S07]  /*a470*/  MOV R3, UR20 ;  /* 0x0000001400037c02 */ /* 0x000fee0008000f00 */
.L_x_148:
[----:B-1----:R1:W2:Y:S02]  /*a480*/  SYNCS.PHASECHK.TRANS64.TRYWAIT P1, [R3+URZ+0x88], R12 ;  /* 0x0000880c030075a7 */ /* 0x0022a400080211ff */
[----:B--2---:R-:W-:Y:S05]  /*a490*/  @!P1 NANOSLEEP.SYNCS 0x989680 ;  /* 0x009896800000995d */ /* 0x004fea0003900000 */
[----:B------:R-:W2:Y:S02]  /*a4a0*/  @!P1 SYNCS.PHASECHK.TRANS64 P1, [R3+URZ+0x88], R12 ;  /* 0x0000880c030095a7 */ /* 0x000ea400080210ff */
[----:B--2---:R-:W-:Y:S05]  /*a4b0*/  @!P1 BRA `(.L_x_148) ;  /* 0xfffffffc00f09947 */ /* 0x004fea000383ffff */
[----:B------:R-:W-:Y:S05]  /*a4c0*/  BRA `(.L_x_62) ;  /* 0xffffffac00747947 */ /* 0x000fea000383ffff */
.L_x_66:
[----:B------:R-:W-:Y:S07]  /*a4d0*/  MOV R0, UR20 ;  /* 0x0000001400007c02 */ /* 0x000fee0008000f00 */
.L_x_149:
[----:B-1----:R1:W2:Y:S02]  /*a4e0*/  SYNCS.PHASECHK.TRANS64.TRYWAIT P1, [R0+URZ+0x60], R9 ;  /* 0x00006009000075a7 */ /* 0x0022a400080211ff */
[----:B--2---:R-:W-:Y:S05]  /*a4f0*/  @!P1 NANOSLEEP.SYNCS 0x989680 ;  /* 0x009896800000995d */ /* 0x004fea0003900000 */
[----:B------:R-:W2:Y:S02]  /*a500*/  @!P1 SYNCS.PHASECHK.TRANS64 P1, [R0+URZ+0x60], R9 ;  /* 0x00006009000095a7 */ /* 0x000ea400080210ff */
[----:B--2---:R-:W-:Y:S05]  /*a510*/  @!P1 BRA `(.L_x_149) ;  /* 0xfffffffc00f09947 */ /* 0x004fea000383ffff */
[----:B------:R-:W-:Y:S05]  /*a520*/  BRA `(.L_x_150) ;  /* 0xffffffb000e47947 */ /* 0x000fea000383ffff */
.L_x_67:
[----:B------:R-:W-:Y:S07]  /*a530*/  MOV R0, UR20 ;  /* 0x0000001400007c02 */ /* 0x000fee0008000f00 */
.L_x_151:
[----:B-1----:R1:W2:Y:S02]  /*a540*/  SYNCS.PHASECHK.TRANS64.TRYWAIT P1, [R0+URZ+0x68], R9 ;  /* 0x00006809000075a7 */ /* 0x0022a400080211ff */
[----:B--2---:R-:W-:Y:S05]  /*a550*/  @!P1 NANOSLEEP.SYNCS 0x989680 ;  /* 0x009896800000995d */ /* 0x004fea0003900000 */
[----:B------:R-:W2:Y:S02]  /*a560*/  @!P1 SYNCS.PHASECHK.TRANS64 P1, [R0+URZ+0x68], R9 ;  /* 0x00006809000095a7 */ /* 0x000ea400080210ff */
[----:B--2---:R-:W-:Y:S05]  /*a570*/  @!P1 BRA `(.L_x_151) ;  /* 0xfffffffc00f09947 */ /* 0x004fea000383ffff */
[----:B------:R-:W-:Y:S05]  /*a580*/  BRA `(.L_x_152) ;  /* 0xffffffb400247947 */ /* 0x000fea000383ffff */
.L_x_68:
[----:B------:R-:W-:Y:S07]  /*a590*/  MOV R0, UR20 ;  /* 0x0000001400007c02 */ /* 0x000fee0008000f00 */
.L_x_153:
[----:B-1----:R1:W2:Y:S02]  /*a5a0*/  SYNCS.PHASECHK.TRANS64.TRYWAIT P1, [R0+URZ+0x70], R9 ;  /* 0x00007009000075a7 */ /* 0x0022a400080211ff */
[----:B--2---:R-:W-:Y:S05]  /*a5b0*/  @!P1 NANOSLEEP.SYNCS 0x989680 ;  /* 0x009896800000995d */ /* 0x004fea0003900000 */
[----:B------:R-:W2:Y:S02]  /*a5c0*/  @!P1 SYNCS.PHASECHK.TRANS64 P1, [R0+URZ+0x70], R9 ;  /* 0x00007009000095a7 */ /* 0x000ea400080210ff */
[----:B--2---:R-:W-:Y:S05]  /*a5d0*/  @!P1 BRA `(.L_x_153) ;  /* 0xfffffffc00f09947 */ /* 0x004fea000383ffff */
[----:B------:R-:W-:Y:S05]  /*a5e0*/  BRA `(.L_x_154) ;  /* 0xffffffb400647947 */ /* 0x000fea000383ffff */
.L_x_69:
[----:B------:R-:W-:Y:S07]  /*a5f0*/  MOV R0, UR20 ;  /* 0x0000001400007c02 */ /* 0x000fee0008000f00 */
.L_x_155:
[----:B-1----:R1:W2:Y:S02]  /*a600*/  SYNCS.PHASECHK.TRANS64.TRYWAIT P0, [R0+URZ+0x78], R9 ;  /* 0x00007809000075a7 */ /* 0x0022a400080011ff */
[----:B--2---:R-:W-:Y:S05]  /*a610*/  @!P0 NANOSLEEP.SYNCS 0x989680 ;  /* 0x009896800000895d */ /* 0x004fea0003900000 */
[----:B------:R-:W2:Y:S02]  /*a620*/  @!P0 SYNCS.PHASECHK.TRANS64 P0, [R0+URZ+0x78], R9 ;  /* 0x00007809000085a7 */ /* 0x000ea400080010ff */
[----:B--2---:R-:W-:Y:S05]  /*a630*/  @!P0 BRA `(.L_x_155) ;  /* 0xfffffffc00f08947 */ /* 0x004fea000383ffff */
[----:B------:R-:W-:Y:S05]  /*a640*/  BRA `(.L_x_156) ;  /* 0xffffffb400ac7947 */ /* 0x000fea000383ffff */
.L_x_71:
[----:B------:R-:W-:-:S07]  /*a650*/  MOV R0, UR20 ;  /* 0x0000001400007c02 */ /* 0x000fce0008000f00 */
.L_x_157:
[----:B--2---:R2:W3:Y:S02]  /*a660*/  SYNCS.PHASECHK.TRANS64.TRYWAIT P0, [R0+URZ+0x60], R3 ;  /* 0x00006003000075a7 */ /* 0x0044e400080011ff */
[----:B---3--:R-:W-:Y:S05]  /*a670*/  @!P0 NANOSLEEP.SYNCS 0x989680 ;  /* 0x009896800000895d */ /* 0x008fea0003900000 */
[----:B------:R-:W3:Y:S02]  /*a680*/  @!P0 SYNCS.PHASECHK.TRANS64 P0, [R0+URZ+0x60], R3 ;  /* 0x00006003000085a7 */ /* 0x000ee400080010ff */
[----:B---3--:R-:W-:Y:S05]  /*a690*/  @!P0 BRA `(.L_x_157) ;  /* 0xfffffffc00f08947 */ /* 0x008fea000383ffff */
[----:B------:R-:W-:Y:S05]  /*a6a0*/  BRA `(.L_x_158) ;  /* 0xffffffb800047947 */ /* 0x000fea000383ffff */
.L_x_72:
[----:B--2---:R-:W-:-:S07]  /*a6b0*/  MOV R0, UR20 ;  /* 0x0000001400007c02 */ /* 0x004fce0008000f00 */
.L_x_159:
[----:B--2---:R2:W3:Y:S02]  /*a6c0*/  SYNCS.PHASECHK.TRANS64.TRYWAIT P0, [R0+URZ+0x68], R3 ;  /* 0x00006803000075a7 */ /* 0x0044e400080011ff */
[----:B---3--:R-:W-:Y:S05]  /*a6d0*/  @!P0 NANOSLEEP.SYNCS 0x989680 ;  /* 0x009896800000895d */ /* 0x008fea0003900000 */
[----:B------:R-:W3:Y:S02]  /*a6e0*/  @!P0 SYNCS.PHASECHK.TRANS64 P0, [R0+URZ+0x68], R3 ;  /* 0x00006803000085a7 */ /* 0x000ee400080010ff */
[----:B---3--:R-:W-:Y:S05]  /*a6f0*/  @!P0 BRA `(.L_x_159) ;  /* 0xfffffffc00f08947 */ /* 0x008fea000383ffff */
[----:B------:R-:W-:Y:S05]  /*a700*/  BRA `(.L_x_160) ;  /* 0xffffffb400f47947 */ /* 0x000fea000383ffff */
.L_x_73:
[----:B--2---:R-:W-:-:S07]  /*a710*/  MOV R0, UR20 ;  /* 0x0000001400007c02 */ /* 0x004fce0008000f00 */
.L_x_161:
[----:B--2---:R2:W3:Y:S02]  /*a720*/  SYNCS.PHASECHK.TRANS64.TRYWAIT P0, [R0+URZ+0x70], R3 ;  /* 0x00007003000075a7 */ /* 0x0044e400080011ff */
[----:B---3--:R-:W-:Y:S05]  /*a730*/  @!P0 NANOSLEEP.SYNCS 0x989680 ;  /* 0x009896800000895d */ /* 0x008fea0003900000 */
[----:B------:R-:W3:Y:S02]  /*a740*/  @!P0 SYNCS.PHASECHK.TRANS64 P0, [R0+URZ+0x70], R3 ;  /* 0x00007003000085a7 */ /* 0x000ee400080010ff */
[----:B---3--:R-:W-:Y:S05]  /*a750*/  @!P0 BRA `(.L_x_161) ;  /* 0xfffffffc00f08947 */ /* 0x008fea000383ffff */
[----:B------:R-:W-:Y:S05]  /*a760*/  BRA `(.L_x_162) ;  /* 0xffffffb400e47947 */ /* 0x000fea000383ffff */
.L_x_75:
[----:B------:R-:W-:Y:S07]  /*a770*/  MOV R0, UR49 ;  /* 0x0000003100007c02 */ /* 0x000fee0008000f00 */
.L_x_163:
[----:B-1----:R1:W2:Y:S02]  /*a780*/  SYNCS.PHASECHK.TRANS64.TRYWAIT P0, [R0+URZ+0x90], R3 ;  /* 0x00009003000075a7 */ /* 0x0022a400080011ff */
[----:B--2---:R-:W-:Y:S05]  /*a790*/  @!P0 NANOSLEEP.SYNCS 0x989680 ;  /* 0x009896800000895d */ /* 0x004fea0003900000 */
[----:B------:R-:W2:Y:S02]  /*a7a0*/  @!P0 SYNCS.PHASECHK.TRANS64 P0, [R0+URZ+0x90], R3 ;  /* 0x00009003000085a7 */ /* 0x000ea400080010ff */
[----:B--2---:R-:W-:Y:S05]  /*a7b0*/  @!P0 BRA `(.L_x_163) ;  /* 0xfffffffc00f08947 */ /* 0x004fea000383ffff */
[----:B------:R-:W-:Y:S05]  /*a7c0*/  BRA `(.L_x_164) ;  /* 0xffffffb800c47947 */ /* 0x000fea000383ffff */
.L_x_86:
[----:B-1----:R-:W-:Y:S04]  /*a7d0*/  MOV R2, UR49 ;  /* 0x0000003100027c02 */ /* 0x002fe80008000f00 */
[----:B------:R1:W3:Y:S03]  /*a7e0*/  SYNCS.PHASECHK.TRANS64.TRYWAIT P1, [R2+URZ+0x40], R3 ;  /* 0x00004003020075a7 */ /* 0x0002e600080211ff */
[----:B---3--:R-:W-:Y:S05]  /*a7f0*/  @!P1 NANOSLEEP.SYNCS 0x989680 ;  /* 0x009896800000995d */ /* 0x008fea0003900000 */
[----:B------:R-:W3:Y:S02]  /*a800*/  @!P1 SYNCS.PHASECHK.TRANS64 P1, [R2+URZ+0x40], R3 ;  /* 0x00004003020095a7 */ /* 0x000ee400080210ff */
[----:B---3--:R-:W-:Y:S05]  /*a810*/  @!P1 BRA `(.L_x_86) ;  /* 0xfffffffc00ec9947 */ /* 0x008fea000383ffff */
[----:B------:R-:W-:Y:S05]  /*a820*/  BRA `(.L_x_85) ;  /* 0xffffffcc00d07947 */ /* 0x000fea000383ffff */
.L_x_88:
[----:B-1----:R1:W4:Y:S02]  /*a830*/  SYNCS.PHASECHK.TRANS64.TRYWAIT P0, [R83+URZ+0xa0], R0 ;  /* 0x0000a000530075a7 */ /* 0x00232400080011ff */
[----:B----4-:R-:W-:Y:S05]  /*a840*/  @!P0 NANOSLEEP.SYNCS 0x989680 ;  /* 0x009896800000895d */ /* 0x010fea0003900000 */
[----:B------:R-:W4:Y:S02]  /*a850*/  @!P0 SYNCS.PHASECHK.TRANS64 P0, [R83+URZ+0xa0], R0 ;  /* 0x0000a000530085a7 */ /* 0x000f2400080010ff */
[----:B----4-:R-:W-:Y:S05]  /*a860*/  @!P0 BRA `(.L_x_88) ;  /* 0xfffffffc00f08947 */ /* 0x010fea000383ffff */
[----:B------:R-:W-:Y:S05]  /*a870*/  BRA `(.L_x_87) ;  /* 0xffffffcc00fc7947 */ /* 0x000fea000383ffff */
.L_x_97:
[----:B-1----:R1:W2:Y:S02]  /*a880*/  SYNCS.PHASECHK.TRANS64.TRYWAIT P0, [R3+URZ+0x40], R0 ;  /* 0x00004000030075a7 */ /* 0x0022a400080011ff */
[----:B--2---:R-:W-:Y:S05]  /*a890*/  @!P0 NANOSLEEP.SYNCS 0x989680 ;  /* 0x009896800000895d */ /* 0x004fea0003900000 */
[----:B------:R-:W2:Y:S02]  /*a8a0*/  @!P0 SYNCS.PHASECHK.TRANS64 P0, [R3+URZ+0x40], R0 ;  /* 0x00004000030085a7 */ /* 0x000ea400080010ff */
[----:B--2---:R-:W-:Y:S05]  /*a8b0*/  @!P0 BRA `(.L_x_97) ;  /* 0xfffffffc00f08947 */ /* 0x004fea000383ffff */
[----:B------:R-:W-:Y:S05]  /*a8c0*/  BRA `(.L_x_96) ;  /* 0xffffffd800207947 */ /* 0x000fea000383ffff */
.L_x_105:
[----:B-1----:R1:W3:Y:S02]  /*a8d0*/  SYNCS.PHASECHK.TRANS64.TRYWAIT P0, [R91+URZ+0x40], R4 ;  /* 0x000040045b0075a7 */ /* 0x0022e400080011ff */
[----:B---3--:R-:W-:Y:S05]  /*a8e0*/  @!P0 NANOSLEEP.SYNCS 0x989680 ;  /* 0x009896800000895d */ /* 0x008fea0003900000 */
[----:B------:R-:W3:Y:S02]  /*a8f0*/  @!P0 SYNCS.PHASECHK.TRANS64 P0, [R91+URZ+0x40], R4 ;  /* 0x000040045b0085a7 */ /* 0x000ee400080010ff */
[----:B---3--:R-:W-:Y:S05]  /*a900*/  @!P0 BRA `(.L_x_105) ;  /* 0xfffffffc00f08947 */ /* 0x008fea000383ffff */
[----:B------:R-:W-:Y:S05]  /*a910*/  BRA `(.L_x_104) ;  /* 0xffffffe000607947 */ /* 0x000fea000383ffff */
.L_x_113:
[----:B-1----:R1:W3:Y:S02]  /*a920*/  SYNCS.PHASECHK.TRANS64.TRYWAIT P0, [R93+URZ+0x40], R0 ;  /* 0x000040005d0075a7 */ /* 0x0022e400080011ff */
[----:B---3--:R-:W-:Y:S05]  /*a930*/  @!P0 NANOSLEEP.SYNCS 0x989680 ;  /* 0x009896800000895d */ /* 0x008fea0003900000 */
[----:B------:R-:W3:Y:S02]  /*a940*/  @!P0 SYNCS.PHASECHK.TRANS64 P0, [R93+URZ+0x40], R0 ;  /* 0x000040005d0085a7 */ /* 0x000ee400080010ff */
[----:B---3--:R-:W-:Y:S05]  /*a950*/  @!P0 BRA `(.L_x_113) ;  /* 0xfffffffc00f08947 */ /* 0x008fea000383ffff */
[----:B------:R-:W-:Y:S05]  /*a960*/  BRA `(.L_x_112) ;  /* 0xffffffe8009c7947 */ /* 0x000fea000383ffff */
        .weak           $__internal_0_$__cuda_sm10x_tcgen05_guardrail_trap_col_being_dealloced_not_returned_by_alloc
        .type           $__internal_0_$__cuda_sm10x_tcgen05_guardrail_trap_col_being_dealloced_not_returned_by_alloc,@function
        .size           $__internal_0_$__cuda_sm10x_tcgen05_guardrail_trap_col_being_dealloced_not_returned_by_alloc,($__internal_1_$__cuda_sm10x_tcgen05_guardrail_trap_phase_invalid_during_alloc - $__internal_0_$__cuda_sm10x_tcgen05_guardrail_trap_col_being_dealloced_not_returned_by_alloc)
$__internal_0_$__cuda_sm10x_tcgen05_guardrail_trap_col_being_dealloced_not_returned_by_alloc:
[----:B------:R-:W-:Y:S05]  /*a970*/  BPT.TRAP 0x1 ;  /* 0x000000040000795c */ /* 0x000fea0000300000 */
[----:B------:R-:W-:-:S04]  /*a980*/  MOV R3, 0x0 ;  /* 0x0000000000037802 */ /* 0x000fc80000000f00 */
[----:B------:R-:W-:Y:S05]  /*a990*/  RET.REL.NODEC R2 `(_ZN7cutlass13device_kernelINS_4conv6kernel13ConvUniversalINS1_16ConvProblemShapeILNS1_8OperatorE2ELi3EEENS1_10collective14CollectiveConvINS1_47MainloopSm100TmaUmmaWarpSpecializedImplicitGemmILS5_2ELi4ELi3ELi1ELi2EN4cute5tupleIJNSA_1CILi1EEESD_SD_EEEEENSB_IJNSC_ILi64EEENSB_IJNSC_ILi128EEEEEENSB_IJSG_EEEEEENS_10tfloat32_tESL_NSA_8TiledMMAINSA_8MMA_AtomIJNSA_17SM100_MMA_TF32_SSISL_SL_fLi64ELi128ELNSA_4UMMA5MajorE1ELSQ_1ELNSP_7ScaleInE0ELSR_0EEEEEENSA_6LayoutISE_NSB_IJNSC_ILi0EEESV_SV_EEEEENSB_IJNSA_10UnderscoreESY_SY_EEEEENS7_6detail27Sm100ImplicitGemmTileTraitsINSA_13SM90_TMA_LOADENSA_14ComposedLayoutINSA_7SwizzleILi2ELi5ELi2EEENSA_18smem_ptr_flag_bitsILi32EEENSU_INSB_IJNSC_ILi32EEENSC_ILi4EEEEEENSB_IJSD_S19_EEEEEEEvEENS12_INSA_20SM90_TMA_LOAD_IM2COLES1E_vEEEENS_8epilogue10collective18CollectiveEpilogueINS1J_23Sm100TmaWarpSpecializedILi4ELi2ELi16ELb1ELb0EEEJSK_NSB_IJNSU_ISG_SD_EENSU_IS19_SD_EEEEESL_NSB_IJlNSB_IJSD_lllEEESV_EEESL_S1S_NS1J_6fusion15FusionCallbacksIS1N_NS1T_17LinearCombinationISL_fSL_fLNS_15FloatRoundStyleE2EEESK_S1Q_JEEENSA_5SM1004TMEM4LOAD26SM100_TMEM_LOAD_16dp128b8xES13_NS14_INS15_ILi3ELi4ELi3EEES18_NSU_INSB_IJNSC_ILi8EEES19_EEENSB_IJS19_SD_EEEEEEENSA_17SM75_U32x4_LDSM_NENSA_14SM90_TMA_STOREES28_NSA_17SM90_U32x4_STSM_NENSA_39AutoVectorizingCopyWithAssumedAlignmentILi128EEEEEEvvEEEEvNT_6ParamsE) ;  /* 0xffffff5402987950 */ /* 0x000fea0003c3ffff */
        .weak           $__internal_1_$__cuda_sm10x_tcgen05_guardrail_trap_phase_invalid_during_alloc
        .type           $__internal_1_$__cuda_sm10x_tcgen05_guardrail_trap_phase_invalid_during_alloc,@function
        .size           $__internal_1_$__cuda_sm10x_tcgen05_guardrail_trap_phase_invalid_during_alloc,($__internal_2_$__cuda_sm10x_tcgen05_guardrail_trap_unallocated_columns_being_dealloced - $__internal_1_$__cuda_sm10x_tcgen05_guardrail_trap_phase_invalid_during_alloc)
$__internal_1_$__cuda_sm10x_tcgen05_guardrail_trap_phase_invalid_during_alloc:
[----:B------:R-:W-:Y:S05]  /*a9a0*/  BPT.TRAP 0x1 ;  /* 0x000000040000795c */ /* 0x000fea0000300000 */
[----:B------:R-:W-:-:S04]  /*a9b0*/  HFMA2 R3, -RZ, RZ, 0, 0 ;  /* 0x00000000ff037431 */ /* 0x000fc800000001ff */
[----:B------:R-:W-:Y:S05]  /*a9c0*/  RET.REL.NODEC R2 `(_ZN7cutlass13device_kernelINS_4conv6kernel13ConvUniversalINS1_16ConvProblemShapeILNS1_8OperatorE2ELi3EEENS1_10collective14CollectiveConvINS1_47MainloopSm100TmaUmmaWarpSpecializedImplicitGemmILS5_2ELi4ELi3ELi1ELi2EN4cute5tupleIJNSA_1CILi1EEESD_SD_EEEEENSB_IJNSC_ILi64EEENSB_IJNSC_ILi128EEEEEENSB_IJSG_EEEEEENS_10tfloat32_tESL_NSA_8TiledMMAINSA_8MMA_AtomIJNSA_17SM100_MMA_TF32_SSISL_SL_fLi64ELi128ELNSA_4UMMA5MajorE1ELSQ_1ELNSP_7ScaleInE0ELSR_0EEEEEENSA_6LayoutISE_NSB_IJNSC_ILi0EEESV_SV_EEEEENSB_IJNSA_10UnderscoreESY_SY_EEEEENS7_6detail27Sm100ImplicitGemmTileTraitsINSA_13SM90_TMA_LOADENSA_14ComposedLayoutINSA_7SwizzleILi2ELi5ELi2EEENSA_18smem_ptr_flag_bitsILi32EEENSU_INSB_IJNSC_ILi32EEENSC_ILi4EEEEEENSB_IJSD_S19_EEEEEEEvEENS12_INSA_20SM90_TMA_LOAD_IM2COLES1E_vEEEENS_8epilogue10collective18CollectiveEpilogueINS1J_23Sm100TmaWarpSpecializedILi4ELi2ELi16ELb1ELb0EEEJSK_NSB_IJNSU_ISG_SD_EENSU_IS19_SD_EEEEESL_NSB_IJlNSB_IJSD_lllEEESV_EEESL_S1S_NS1J_6fusion15FusionCallbacksIS1N_NS1T_17LinearCombinationISL_fSL_fLNS_15FloatRoundStyleE2EEESK_S1Q_JEEENSA_5SM1004TMEM4LOAD26SM100_TMEM_LOAD_16dp128b8xES13_NS14_INS15_ILi3ELi4ELi3EEES18_NSU_INSB_IJNSC_ILi8EEES19_EEENSB_IJS19_SD_EEEEEEENSA_17SM75_U32x4_LDSM_NENSA_14SM90_TMA_STOREES28_NSA_17SM90_U32x4_STSM_NENSA_39AutoVectorizingCopyWithAssumedAlignmentILi128EEEEEEvvEEEEvNT_6ParamsE) ;  /* 0xffffff54028c7950 */ /* 0x000fea0003c3ffff */
        .weak           $__internal_2_$__cuda_sm10x_tcgen05_guardrail_trap_unallocated_columns_being_dealloced
        .type           $__internal_2_$__cuda_sm10x_tcgen05_guardrail_trap_unallocated_columns_being_dealloced,@function
        .size           $__internal_2_$__cuda_sm10x_tcgen05_guardrail_trap_unallocated_columns_being_dealloced,(.L_x_166 - $__internal_2_$__cuda_sm10x_tcgen05_guardrail_trap_unallocated_columns_being_dealloced)
$__internal_2_$__cuda_sm10x_tcgen05_guardrail_trap_unallocated_columns_being_dealloced:
[----:B------:R-:W-:Y:S05]  /*a9d0*/  BPT.TRAP 0x1 ;  /* 0x000000040000795c */ /* 0x000fea0000300000 */
[----:B------:R-:W-:-:S04]  /*a9e0*/  MOV R3, 0x0 ;  /* 0x0000000000037802 */ /* 0x000fc80000000f00 */
[----:B------:R-:W-:Y:S05]  /*a9f0*/  RET.REL.NODEC R2 `(_ZN7cutlass13device_kernelINS_4conv6kernel13ConvUniversalINS1_16ConvProblemShapeILNS1_8OperatorE2ELi3EEENS1_10collective14CollectiveConvINS1_47MainloopSm100TmaUmmaWarpSpecializedImplicitGemmILS5_2ELi4ELi3ELi1ELi2EN4cute5tupleIJNSA_1CILi1EEESD_SD_EEEEENSB_IJNSC_ILi64EEENSB_IJNSC_ILi128EEEEEENSB_IJSG_EEEEEENS_10tfloat32_tESL_NSA_8TiledMMAINSA_8MMA_AtomIJNSA_17SM100_MMA_TF32_SSISL_SL_fLi64ELi128ELNSA_4UMMA5MajorE1ELSQ_1ELNSP_7ScaleInE0ELSR_0EEEEEENSA_6LayoutISE_NSB_IJNSC_ILi0EEESV_SV_EEEEENSB_IJNSA_10UnderscoreESY_SY_EEEEENS7_6detail27Sm100ImplicitGemmTileTraitsINSA_13SM90_TMA_LOADENSA_14ComposedLayoutINSA_7SwizzleILi2ELi5ELi2EEENSA_18smem_ptr_flag_bitsILi32EEENSU_INSB_IJNSC_ILi32EEENSC_ILi4EEEEEENSB_IJSD_S19_EEEEEEEvEENS12_INSA_20SM90_TMA_LOAD_IM2COLES1E_vEEEENS_8epilogue10collective18CollectiveEpilogueINS1J_23Sm100TmaWarpSpecializedILi4ELi2ELi16ELb1ELb0EEEJSK_NSB_IJNSU_ISG_SD_EENSU_IS19_SD_EEEEESL_NSB_IJlNSB_IJSD_lllEEESV_EEESL_S1S_NS1J_6fusion15FusionCallbacksIS1N_NS1T_17LinearCombinationISL_fSL_fLNS_15FloatRoundStyleE2EEESK_S1Q_JEEENSA_5SM1004TMEM4LOAD26SM100_TMEM_LOAD_16dp128b8xES13_NS14_INS15_ILi3ELi4ELi3EEES18_NSU_INSB_IJNSC_ILi8EEES19_EEENSB_IJS19_SD_EEEEEEENSA_17SM75_U32x4_LDSM_NENSA_14SM90_TMA_STOREES28_NSA_17SM90_U32x4_STSM_NENSA_39AutoVectorizingCopyWithAssumedAlignmentILi128EEEEEEvvEEEEvNT_6ParamsE) ;  /* 0xffffff5402807950 */ /* 0x000fea0003c3ffff */
.L_x_165:
[----:B------:R-:W-:-:S00]  /*aa00*/  BRA `(.L_x_165) ;  /* 0xfffffffc00fc7947 */ /* 0x000fc0000383ffff */
[----:B------:R-:W-:-:S00]  /*aa10*/  NOP ;  /* 0x0000000000007918 */ /* 0x000fc00000000000 */
        /* <DEDUP_REMOVED lines=14> */
.L_x_166:


//--------------------- .nv.global.init           --------------------------
	.section	.nv.global.init,"aw",@progbits
.nv.global.init:
	.type		$str$29,@object
	.size		$str$29,($str$30 - $str$29)
$str$29:
        /*0000*/ 	.byte	0x28, 0x61, 0x64, 0x64, 0x72, 0x65, 0x73, 0x73, 0x20, 0x26, 0x20, 0x6d, 0x61, 0x73, 0x6b, 0x29
        /*0010*/ 	.byte	0x20, 0x3d, 0x3d, 0x20, 0x30, 0x00
	.type		$str$30,@object
	.size		$str$30,($str$28 - $str$30)
$str$30:
        /*0016*/ 	.byte	0x2f, 0x74, 0x6d, 0x70, 0x2f, 0x63, 0x75, 0x74, 0x6c, 0x61, 0x73, 0x73, 0x5f, 0x73, 0x77, 0x65
        /*0026*/ 	.byte	0x65, 0x70, 0x5f, 0x73, 0x72, 0x63, 0x2f, 0x69, 0x6e, 0x63, 0x6c, 0x75, 0x64, 0x65, 0x2f, 0x63
        /*0036*/ 	.byte	0x75, 0x74, 0x65, 0x2f, 0x70, 0x6f, 0x69, 0x6e, 0x74, 0x65, 0x72, 0x5f, 0x66, 0x6c, 0x61, 0x67
        /*0046*/ 	.byte	0x67, 0x65, 0x64, 0x2e, 0x68, 0x70, 0x70, 0x00
	.type		$str$28,@object
	.size		$str$28,($str$27 - $str$28)
$str$28:
        /*004e*/ 	.byte	0x2f, 0x74, 0x6d, 0x70, 0x2f, 0x63, 0x75, 0x74, 0x6c, 0x61, 0x73, 0x73, 0x5f, 0x73, 0x77, 0x65
        /*005e*/ 	.byte	0x65, 0x70, 0x5f, 0x73, 0x72, 0x63, 0x2f, 0x69, 0x6e, 0x63, 0x6c, 0x75, 0x64, 0x65, 0x2f, 0x63
        /*006e*/ 	.byte	0x75, 0x74, 0x65, 0x2f, 0x61, 0x74, 0x6f, 0x6d, 0x2f, 0x63, 0x6f, 0x70, 0x79, 0x5f, 0x74, 0x72
        /*007e*/ 	.byte	0x61, 0x69, 0x74, 0x73, 0x5f, 0x73, 0x6d, 0x31, 0x30, 0x30, 0x2e, 0x68, 0x70, 0x70, 0x00
	.type		$str$27,@object
	.size		$str$27,(__unnamed_1 - $str$27)
$str$27:
        /*008d*/ 	.byte	0x28, 0x28, 0x75, 0x69, 0x6e, 0x74, 0x33, 0x32, 0x5f, 0x74, 0x28, 0x74, 0x68, 0x72, 0x65, 0x61
        /*009d*/ 	.byte	0x64, 0x49, 0x64, 0x78, 0x2e, 0x78, 0x29, 0x20, 0x2f, 0x20, 0x33, 0x32, 0x29, 0x20, 0x25, 0x20
        /*00ad*/ 	.byte	0x34, 0x29, 0x20, 0x3d, 0x3d, 0x20, 0x28, 0x28, 0x28, 0x74, 0x6d, 0x65, 0x6d, 0x5f, 0x61, 0x64
        /*00bd*/ 	.byte	0x64, 0x72, 0x20, 0x3e, 0x3e, 0x20, 0x31, 0x36, 0x29, 0x20, 0x2f, 0x20, 0x33, 0x32, 0x29, 0x20
        /*00cd*/ 	.byte	0x25, 0x20, 0x34, 0x29, 0x00
	.type		__unnamed_1,@object
	.size		__unnamed_1,(__unnamed_2 - __unnamed_1)
__unnamed_1:
        /*00d2*/ 	.byte	0x61, 0x75, 0x74, 0x6f, 0x20, 0x63, 0x75, 0x74, 0x65, 0x3a, 0x3a, 0x61, 0x73, 0x5f, 0x70, 0x6f
        /* <DEDUP_REMOVED lines=24> */
        /*0262*/ 	.byte	0x30, 0x34, 0x38, 0x3e, 0x3e, 0x3e, 0x3e, 0x5d, 0x00
	.type		__unnamed_2,@object
	.size		__unnamed_2,(.L_2 - __unnamed_2)
__unnamed_2:
        /* <DEDUP_REMOVED lines=45> */
        /*053b*/ 	.byte	0x3e, 0x3e, 0x3e, 0x5d, 0x00
.L_2:


//--------------------- .nv.shared._ZN7cutlass13device_kernelINS_4conv6kernel13ConvUniversalINS1_16ConvProblemShapeILNS1_8OperatorE2ELi3EEENS1_10collective14CollectiveConvINS1_47MainloopSm100TmaUmmaWarpSpecializedImplicitGemmILS5_2ELi4ELi3ELi1ELi2EN4cute5tupleIJNSA_1CILi1EEESD_SD_EEEEENSB_IJNSC_ILi64EEENSB_IJNSC_ILi128EEEEEENSB_IJSG_EEEEEENS_10tfloat32_tESL_NSA_8TiledMMAINSA_8MMA_AtomIJNSA_17SM100_MMA_TF32_SSISL_SL_fLi64ELi128ELNSA_4UMMA5MajorE1ELSQ_1ELNSP_7ScaleInE0ELSR_0EEEEEENSA_6LayoutISE_NSB_IJNSC_ILi0EEESV_SV_EEEEENSB_IJNSA_10UnderscoreESY_SY_EEEEENS7_6detail27Sm100ImplicitGemmTileTraitsINSA_13SM90_TMA_LOADENSA_14ComposedLayoutINSA_7SwizzleILi2ELi5ELi2EEENSA_18smem_ptr_flag_bitsILi32EEENSU_INSB_IJNSC_ILi32EEENSC_ILi4EEEEEENSB_IJSD_S19_EEEEEEEvEENS12_INSA_20SM90_TMA_LOAD_IM2COLES1E_vEEEENS_8epilogue10collective18CollectiveEpilogueINS1J_23Sm100TmaWarpSpecializedILi4ELi2ELi16ELb1ELb0EEEJSK_NSB_IJNSU_ISG_SD_EENSU_IS19_SD_EEEEESL_NSB_IJlNSB_IJSD_lllEEESV_EEESL_S1S_NS1J_6fusion15FusionCallbacksIS1N_NS1T_17LinearCombinationISL_fSL_fLNS_15FloatRoundStyleE2EEESK_S1Q_JEEENSA_5SM1004TMEM4LOAD26SM100_TMEM_LOAD_16dp128b8xES13_NS14_INS15_ILi3ELi4ELi3EEES18_NSU_INSB_IJNSC_ILi8EEES19_EEENSB_IJS19_SD_EEEEEEENSA_17SM75_U32x4_LDSM_NENSA_14SM90_TMA_STOREES28_NSA_17SM90_U32x4_STSM_NENSA_39AutoVectorizingCopyWithAssumedAlignmentILi128EEEEEEvvEEEEvNT_6ParamsE --------------------------
	.section	.nv.shared._ZN7cutlass13device_kernelINS_4conv6kernel13ConvUniversalINS1_16ConvProblemShapeILNS1_8OperatorE2ELi3EEENS1_10collective14CollectiveConvINS1_47MainloopSm100TmaUmmaWarpSpecializedImplicitGemmILS5_2ELi4ELi3ELi1ELi2EN4cute5tupleIJNSA_1CILi1EEESD_SD_EEEEENSB_IJNSC_ILi64EEENSB_IJNSC_ILi128EEEEEENSB_IJSG_EEEEEENS_10tfloat32_tESL_NSA_8TiledMMAINSA_8MMA_AtomIJNSA_17SM100_MMA_TF32_SSISL_SL_fLi64ELi128ELNSA_4UMMA5MajorE1ELSQ_1ELNSP_7ScaleInE0ELSR_0EEEEEENSA_6LayoutISE_NSB_IJNSC_ILi0EEESV_SV_EEEEENSB_IJNSA_10UnderscoreESY_SY_EEEEENS7_6detail27Sm100ImplicitGemmTileTraitsINSA_13SM90_TMA_LOADENSA_14ComposedLayoutINSA_7SwizzleILi2ELi5ELi2EEENSA_18smem_ptr_flag_bitsILi32EEENSU_INSB_IJNSC_ILi32EEENSC_ILi4EEEEEENSB_IJSD_S19_EEEEEEEvEENS12_INSA_20SM90_TMA_LOAD_IM2COLES1E_vEEEENS_8epilogue10collective18CollectiveEpilogueINS1J_23Sm100TmaWarpSpecializedILi4ELi2ELi16ELb1ELb0EEEJSK_NSB_IJNSU_ISG_SD_EENSU_IS19_SD_EEEEESL_NSB_IJlNSB_IJSD_lllEEESV_EEESL_S1S_NS1J_6fusion15FusionCallbacksIS1N_NS1T_17LinearCombinationISL_fSL_fLNS_15FloatRoundStyleE2EEESK_S1Q_JEEENSA_5SM1004TMEM4LOAD26SM100_TMEM_LOAD_16dp128b8xES13_NS14_INS15_ILi3ELi4ELi3EEES18_NSU_INSB_IJNSC_ILi8EEES19_EEENSB_IJS19_SD_EEEEEEENSA_17SM75_U32x4_LDSM_NENSA_14SM90_TMA_STOREES28_NSA_17SM90_U32x4_STSM_NENSA_39AutoVectorizingCopyWithAssumedAlignmentILi128EEEEEEvvEEEEvNT_6ParamsE,"aw",@nobits
	.sectionflags	@""
	.align	16
	.zero		1024


//--------------------- .nv.shared.reserved.0     --------------------------
	.section	.nv.shared.reserved.0,"aw",@nobits
	.weak		__nv_reservedSMEM_offset_0_alias
	.size		__nv_reservedSMEM_offset_0_alias, 0, 64
	.other		__nv_reservedSMEM_offset_0_alias,@"STO_CUDA_RESERVED_SHARED STV_DEFAULT"
__nv_reservedSMEM_offset_0_alias:
	.zero		0
.nv.shared.reserved.0:
	.zero		64
	.weak		__nv_reservedSMEM_tcgen05_partition
	.type		__nv_reservedSMEM_tcgen05_partition,@object
	.size		__nv_reservedSMEM_tcgen05_partition,(.L_0 - __nv_reservedSMEM_tcgen05_partition)
__nv_reservedSMEM_tcgen05_partition:
	.zero		32
.L_0:


//--------------------- .nv.global                --------------------------
	.section	.nv.global,"aw",@nobits
.nv.global:
	.type		_ZN39_INTERNAL_1e509119_4_k_cu_2d6b73da_46364cute1_E,@object
	.size		_ZN39_INTERNAL_1e509119_4_k_cu_2d6b73da_46364cute1_E,(_ZN39_INTERNAL_1e509119_4_k_cu_2d6b73da_46364cuda3std3__45__cpo6cbeginE - _ZN39_INTERNAL_1e509119_4_k_cu_2d6b73da_46364cute1_E)
_ZN39_INTERNAL_1e509119_4_k_cu_2d6b73da_46364cute1_E:
	.zero		1
	.type		_ZN39_INTERNAL_1e509119_4_k_cu_2d6b73da_46364cuda3std3__45__cpo6cbeginE,@object
	.size		_ZN39_INTERNAL_1e509119_4_k_cu_2d6b73da_46364cuda3std3__45__cpo6cbeginE,(_ZN39_INTERNAL_1e509119_4_k_cu_2d6b73da_46364cuda3std3__48in_placeE - _ZN39_INTERNAL_1e509119_4_k_cu_2d6b73da_46364cuda3std3__45__cpo6cbeginE)
_ZN39_INTERNAL_1e509119_4_k_cu_2d6b73da_46364cuda3std3__45__cpo6cbeginE:
	.zero		1
	.type		_ZN39_INTERNAL_1e509119_4_k_cu_2d6b73da_46364cuda3std3__48in_placeE,@object
	.size		_ZN39_INTERNAL_1e509119_4_k_cu_2d6b73da_46364cuda3std3__48in_placeE,(_ZN39_INTERNAL_1e509119_4_k_cu_2d6b73da_46364cuda3std6ranges3__45__cpo9iter_moveE - _ZN39_INTERNAL_1e509119_4_k_cu_2d6b73da_46364cuda3std3__48in_placeE)
_ZN39_INTERNAL_1e509119_4_k_cu_2d6b73da_46364cuda3std3__48in_placeE:
	.zero		1
	.type		_ZN39_INTERNAL_1e509119_4_k_cu_2d6b73da_46364cuda3std6ranges3__45__cpo9iter_moveE,@object
	.size		_ZN39_INTERNAL_1e509119_4_k_cu_2d6b73da_46364cuda3std6ranges3__45__cpo9iter_moveE,(_ZN39_INTERNAL_1e509119_4_k_cu_2d6b73da_46364cuda3std3__45__cpo5beginE - _ZN39_INTERNAL_1e509119_4_k_cu_2d6b73da_46364cuda3std6ranges3__45__cpo9iter_moveE)
_ZN39_INTERNAL_1e509119_4_k_cu_2d6b73da_46364cuda3std6ranges3__45__cpo9iter_moveE:
	.zero		1
	.type		_ZN39_INTERNAL_1e509119_4_k_cu_2d6b73da_46364cuda3std3__45__cpo5beginE,@object
	.size		_ZN39_INTERNAL_1e509119_4_k_cu_2d6b73da_46364cuda3std3__45__cpo5beginE,(_ZN39_INTERNAL_1e509119_4_k_cu_2d6b73da_46364cuda3std3__441_GLOBAL__N__1e509119_4_k_cu_2d6b73da_46366ignoreE - _ZN39_INTERNAL_1e509119_4_k_cu_2d6b73da_46364cuda3std3__45__cpo5beginE)
_ZN39_INTERNAL_1e509119_4_k_cu_2d6b73da_46364cuda3std3__45__cpo5beginE:
	.zero		1
	.type		_ZN39_INTERNAL_1e509119_4_k_cu_2d6b73da_46364cuda3std3__441_GLOBAL__N__1e509119_4_k_cu_2d6b73da_46366ignoreE,@object
	.size		_ZN39_INTERNAL_1e509119_4_k_cu_2d6b73da_46364cuda3std3__441_GLOBAL__N__1e509119_4_k_cu_2d6b73da_46366ignoreE,(_ZN39_INTERNAL_1e509119_4_k_cu_2d6b73da_46364cute7productE - _ZN39_INTERNAL_1e509119_4_k_cu_2d6b73da_46364cuda3std3__441_GLOBAL__N__1e509119_4_k_cu_2d6b73da_46366ignoreE)
_ZN39_INTERNAL_1e509119_4_k_cu_2d6b73da_46364cuda3std3__441_GLOBAL__N__1e509119_4_k_cu_2d6b73da_46366ignoreE:
	.zero		1
	.type		_ZN39_INTERNAL_1e509119_4_k_cu_2d6b73da_46364cute7productE,@object
	.size		_ZN39_INTERNAL_1e509119_4_k_cu_2d6b73da_46364cute7productE,(_ZN39_INTERNAL_1e509119_4_k_cu_2d6b73da_46364cuda3std3__45__cpo3endE - _ZN39_INTERNAL_1e509119_4_k_cu_2d6b73da_46364cute7productE)
_ZN39_INTERNAL_1e509119_4_k_cu_2d6b73da_46364cute7productE:
	.zero		1
	.type		_ZN39_INTERNAL_1e509119_4_k_cu_2d6b73da_46364cuda3std3__45__cpo3endE,@object
	.size		_ZN39_INTERNAL_1e509119_4_k_cu_2d6b73da_46364cuda3std3__45__cpo3endE,(_ZN39_INTERNAL_1e509119_4_k_cu_2d6b73da_46364cuda3std3__419piecewise_constructE - _ZN39_INTERNAL_1e509119_4_k_cu_2d6b73da_46364cuda3std3__45__cpo3endE)
_ZN39_INTERNAL_1e509119_4_k_cu_2d6b73da_46364cuda3std3__45__cpo3endE:
	.zero		1
	.type		_ZN39_INTERNAL_1e509119_4_k_cu_2d6b73da_46364cuda3std3__419piecewise_constructE,@object
	.size		_ZN39_INTERNAL_1e509119_4_k_cu_2d6b73da_46364cuda3std3__419piecewise_constructE,(_ZN39_INTERNAL_1e509119_4_k_cu_2d6b73da_46364cuda3std3__45__cpo4cendE - _ZN39_INTERNAL_1e509119_4_k_cu_2d6b73da_46364cuda3std3__419piecewise_constructE)
_ZN39_INTERNAL_1e509119_4_k_cu_2d6b73da_46364cuda3std3__419piecewise_constructE:
	.zero		1
	.type		_ZN39_INTERNAL_1e509119_4_k_cu_2d6b73da_46364cuda3std3__45__cpo4cendE,@object
	.size		_ZN39_INTERNAL_1e509119_4_k_cu_2d6b73da_46364cuda3std3__45__cpo4cendE,(_ZN39_INTERNAL_1e509119_4_k_cu_2d6b73da_46364cuda3std6ranges3__45__cpo4swapE - _ZN39_INTERNAL_1e509119_4_k_cu_2d6b73da_46364cuda3std3__45__cpo4cendE)
_ZN39_INTERNAL_1e509119_4_k_cu_2d6b73da_46364cuda3std3__45__cpo4cendE:
	.zero		1
	.type		_ZN39_INTERNAL_1e509119_4_k_cu_2d6b73da_46364cuda3std6ranges3__45__cpo4swapE,@object
	.size		_ZN39_INTERNAL_1e509119_4_k_cu_2d6b73da_46364cuda3std6ranges3__45__cpo4swapE,(.L_10 - _ZN39_INTERNAL_1e509119_4_k_cu_2d6b73da_46364cuda3std6ranges3__45__cpo4swapE)
_ZN39_INTERNAL_1e509119_4_k_cu_2d6b73da_46364cuda3std6ranges3__45__cpo4swapE:
	.zero		1
.L_10:


//--------------------- .nv.constant0._ZN7cutlass13device_kernelINS_4conv6kernel13ConvUniversalINS1_16ConvProblemShapeILNS1_8OperatorE2ELi3EEENS1_10collective14CollectiveConvINS1_47MainloopSm100TmaUmmaWarpSpecializedImplicitGemmILS5_2ELi4ELi3ELi1ELi2EN4cute5tupleIJNSA_1CILi1EEESD_SD_EEEEENSB_IJNSC_ILi64EEENSB_IJNSC_ILi128EEEEEENSB_IJSG_EEEEEENS_10tfloat32_tESL_NSA_8TiledMMAINSA_8MMA_AtomIJNSA_17SM100_MMA_TF32_SSISL_SL_fLi64ELi128ELNSA_4UMMA5MajorE1ELSQ_1ELNSP_7ScaleInE0ELSR_0EEEEEENSA_6LayoutISE_NSB_IJNSC_ILi0EEESV_SV_EEEEENSB_IJNSA_10UnderscoreESY_SY_EEEEENS7_6detail27Sm100ImplicitGemmTileTraitsINSA_13SM90_TMA_LOADENSA_14ComposedLayoutINSA_7SwizzleILi2ELi5ELi2EEENSA_18smem_ptr_flag_bitsILi32EEENSU_INSB_IJNSC_ILi32EEENSC_ILi4EEEEEENSB_IJSD_S19_EEEEEEEvEENS12_INSA_20SM90_TMA_LOAD_IM2COLES1E_vEEEENS_8epilogue10collective18CollectiveEpilogueINS1J_23Sm100TmaWarpSpecializedILi4ELi2ELi16ELb1ELb0EEEJSK_NSB_IJNSU_ISG_SD_EENSU_IS19_SD_EEEEESL_NSB_IJlNSB_IJSD_lllEEESV_EEESL_S1S_NS1J_6fusion15FusionCallbacksIS1N_NS1T_17LinearCombinationISL_fSL_fLNS_15FloatRoundStyleE2EEESK_S1Q_JEEENSA_5SM1004TMEM4LOAD26SM100_TMEM_LOAD_16dp128b8xES13_NS14_INS15_ILi3ELi4ELi3EEES18_NSU_INSB_IJNSC_ILi8EEES19_EEENSB_IJS19_SD_EEEEEEENSA_17SM75_U32x4_LDSM_NENSA_14SM90_TMA_STOREES28_NSA_17SM90_U32x4_STSM_NENSA_39AutoVectorizingCopyWithAssumedAlignmentILi128EEEEEEvvEEEEvNT_6ParamsE --------------------------
	.section	.nv.constant0._ZN7cutlass13device_kernelINS_4conv6kernel13ConvUniversalINS1_16ConvProblemShapeILNS1_8OperatorE2ELi3EEENS1_10collective14CollectiveConvINS1_47MainloopSm100TmaUmmaWarpSpecializedImplicitGemmILS5_2ELi4ELi3ELi1ELi2EN4cute5tupleIJNSA_1CILi1EEESD_SD_EEEEENSB_IJNSC_ILi64EEENSB_IJNSC_ILi128EEEEEENSB_IJSG_EEEEEENS_10tfloat32_tESL_NSA_8TiledMMAINSA_8MMA_AtomIJNSA_17SM100_MMA_TF32_SSISL_SL_fLi64ELi128ELNSA_4UMMA5MajorE1ELSQ_1ELNSP_7ScaleInE0ELSR_0EEEEEENSA_6LayoutISE_NSB_IJNSC_ILi0EEESV_SV_EEEEENSB_IJNSA_10UnderscoreESY_SY_EEEEENS7_6detail27Sm100ImplicitGemmTileTraitsINSA_13SM90_TMA_LOADENSA_14ComposedLayoutINSA_7SwizzleILi2ELi5ELi2EEENSA_18smem_ptr_flag_bitsILi32EEENSU_INSB_IJNSC_ILi32EEENSC_ILi4EEEEEENSB_IJSD_S19_EEEEEEEvEENS12_INSA_20SM90_TMA_LOAD_IM2COLES1E_vEEEENS_8epilogue10collective18CollectiveEpilogueINS1J_23Sm100TmaWarpSpecializedILi4ELi2ELi16ELb1ELb0EEEJSK_NSB_IJNSU_ISG_SD_EENSU_IS19_SD_EEEEESL_NSB_IJlNSB_IJSD_lllEEESV_EEESL_S1S_NS1J_6fusion15FusionCallbacksIS1N_NS1T_17LinearCombinationISL_fSL_fLNS_15FloatRoundStyleE2EEESK_S1Q_JEEENSA_5SM1004TMEM4LOAD26SM100_TMEM_LOAD_16dp128b8xES13_NS14_INS15_ILi3ELi4ELi3EEES18_NSU_INSB_IJNSC_ILi8EEES19_EEENSB_IJS19_SD_EEEEEEENSA_17SM75_U32x4_LDSM_NENSA_14SM90_TMA_STOREES28_NSA_17SM90_U32x4_STSM_NENSA_39AutoVectorizingCopyWithAssumedAlignmentILi128EEEEEEvvEEEEvNT_6ParamsE,"a",@progbits
	.sectionflags	@""
	.align	4
.nv.constant0._ZN7cutlass13device_kernelINS_4conv6kernel13ConvUniversalINS1_16ConvProblemShapeILNS1_8OperatorE2ELi3EEENS1_10collective14CollectiveConvINS1_47MainloopSm100TmaUmmaWarpSpecializedImplicitGemmILS5_2ELi4ELi3ELi1ELi2EN4cute5tupleIJNSA_1CILi1EEESD_SD_EEEEENSB_IJNSC_ILi64EEENSB_IJNSC_ILi128EEEEEENSB_IJSG_EEEEEENS_10tfloat32_tESL_NSA_8TiledMMAINSA_8MMA_AtomIJNSA_17SM100_MMA_TF32_SSISL_SL_fLi64ELi128ELNSA_4UMMA5MajorE1ELSQ_1ELNSP_7ScaleInE0ELSR_0EEEEEENSA_6LayoutISE_NSB_IJNSC_ILi0EEESV_SV_EEEEENSB_IJNSA_10UnderscoreESY_SY_EEEEENS7_6detail27Sm100ImplicitGemmTileTraitsINSA_13SM90_TMA_LOADENSA_14ComposedLayoutINSA_7SwizzleILi2ELi5ELi2EEENSA_18smem_ptr_flag_bitsILi32EEENSU_INSB_IJNSC_ILi32EEENSC_ILi4EEEEEENSB_IJSD_S19_EEEEEEEvEENS12_INSA_20SM90_TMA_LOAD_IM2COLES1E_vEEEENS_8epilogue10collective18CollectiveEpilogueINS1J_23Sm100TmaWarpSpecializedILi4ELi2ELi16ELb1ELb0EEEJSK_NSB_IJNSU_ISG_SD_EENSU_IS19_SD_EEEEESL_NSB_IJlNSB_IJSD_lllEEESV_EEESL_S1S_NS1J_6fusion15FusionCallbacksIS1N_NS1T_17LinearCombinationISL_fSL_fLNS_15FloatRoundStyleE2EEESK_S1Q_JEEENSA_5SM1004TMEM4LOAD26SM100_TMEM_LOAD_16dp128b8xES13_NS14_INS15_ILi3ELi4ELi3EEES18_NSU_INSB_IJNSC_ILi8EEES19_EEENSB_IJS19_SD_EEEEEEENSA_17SM75_U32x4_LDSM_NENSA_14SM90_TMA_STOREES28_NSA_17SM90_U32x4_STSM_NENSA_39AutoVectorizingCopyWithAssumedAlignmentILi128EEEEEEvvEEEEvNT_6ParamsE:
	.zero		3200


//--------------------- SYMBOLS --------------------------

	.type		.nv.reservedSmem.offset0,@object
	.size		.nv.reservedSmem.offset0,0x4
	.type		.nv.reservedSmem.cap,@object
	.size		.nv.reservedSmem.cap,0x4
	.type		__assertfail,@function
